	.headerflags	@"EF_CUDA_TEXMODE_UNIFIED EF_CUDA_64BIT_ADDRESS EF_CUDA_ACCELERATORS EF_CUDA_SM90 EF_CUDA_VIRTUAL_SM(EF_CUDA_SM90)"
	.elftype	@"ET_EXEC"


//--------------------- .nv.info                  --------------------------
	.section	.nv.info,"",@"SHT_CUDA_INFO"
	.align	4


	//----- nvinfo : EIATTR_REGCOUNT
	.align		4
        /*0000*/ 	.byte	0x04, 0x2f
        /*0002*/ 	.short	(.L_1 - .L_0)
	.align		4
.L_0:
        /*0004*/ 	.word	index@(triton_poi_fused_max_pool2d_with_indices_15)
        /*0008*/ 	.word	0x000000ab


	//----- nvinfo : EIATTR_MIN_STACK_SIZE
	.align		4
.L_1:
        /*000c*/ 	.byte	0x04, 0x12
        /*000e*/ 	.short	(.L_3 - .L_2)
	.align		4
.L_2:
        /*0010*/ 	.word	index@(triton_poi_fused_max_pool2d_with_indices_15)
        /*0014*/ 	.word	0x00000000


	//----- nvinfo : EIATTR_FRAME_SIZE
	.align		4
.L_3:
        /*0018*/ 	.byte	0x04, 0x11
        /*001a*/ 	.short	(.L_5 - .L_4)
	.align		4
.L_4:
        /*001c*/ 	.word	index@(triton_poi_fused_max_pool2d_with_indices_15)
        /*0020*/ 	.word	0x00000000


	//----- nvinfo : EIATTR_MIN_STACK_SIZE
	.align		4
.L_5:
        /*0024*/ 	.byte	0x04, 0x12
        /*0026*/ 	.short	(.L_7 - .L_6)
	.align		4
.L_6:
        /*0028*/ 	.word	index@(triton_poi_fused_max_pool2d_with_indices_15)
        /*002c*/ 	.word	0x00000000
.L_7:


//--------------------- .nv.info.triton_poi_fused_max_pool2d_with_indices_15 --------------------------
	.section	.nv.info.triton_poi_fused_max_pool2d_with_indices_15,"",@"SHT_CUDA_INFO"
	.sectionflags	@""
	.align	4


	//----- nvinfo : EIATTR_CUDA_API_VERSION
	.align		4
        /*0000*/ 	.byte	0x04, 0x37
        /*0002*/ 	.short	(.L_9 - .L_8)
.L_8:
        /*0004*/ 	.word	0x0000007c


	//----- nvinfo : EIATTR_KPARAM_INFO
	.align		4
.L_9:
        /*0008*/ 	.byte	0x04, 0x17
        /*000a*/ 	.short	(.L_11 - .L_10)
.L_10:
        /*000c*/ 	.word	0x00000000
        /*0010*/ 	.short	0x0004
        /*0012*/ 	.short	0x001c
        /*0014*/ 	.byte	0x00, 0xf0, 0x11, 0x00


	//----- nvinfo : EIATTR_KPARAM_INFO
	.align		4
.L_11:
        /*0018*/ 	.byte	0x04, 0x17
        /*001a*/ 	.short	(.L_13 - .L_12)
.L_12:
        /*001c*/ 	.word	0x00000000
        /*0020*/ 	.short	0x0003
        /*0022*/ 	.short	0x0018
        /*0024*/ 	.byte	0x00, 0xf0, 0x11, 0x00


	//----- nvinfo : EIATTR_KPARAM_INFO
	.align		4
.L_13:
        /*0028*/ 	.byte	0x04, 0x17
        /*002a*/ 	.short	(.L_15 - .L_14)
.L_14:
        /*002c*/ 	.word	0x00000000
        /*0030*/ 	.short	0x0002
        /*0032*/ 	.short	0x0010
        /*0034*/ 	.byte	0x00, 0xf4, 0x21, 0x00


	//----- nvinfo : EIATTR_KPARAM_INFO
	.align		4
.L_15:
        /*0038*/ 	.byte	0x04, 0x17
        /*003a*/ 	.short	(.L_17 - .L_16)
.L_16:
        /*003c*/ 	.word	0x00000000
        /*0040*/ 	.short	0x0001
        /*0042*/ 	.short	0x0008
        /*0044*/ 	.byte	0x00, 0xf4, 0x21, 0x00


	//----- nvinfo : EIATTR_KPARAM_INFO
	.align		4
.L_17:
        /*0048*/ 	.byte	0x04, 0x17
        /*004a*/ 	.short	(.L_19 - .L_18)
.L_18:
        /*004c*/ 	.word	0x00000000
        /*0050*/ 	.short	0x0000
        /*0052*/ 	.short	0x0000
        /*0054*/ 	.byte	0x00, 0xf4, 0x21, 0x00


	//----- nvinfo : EIATTR_SPARSE_MMA_MASK
	.align		4
.L_19:
        /*0058*/ 	.byte	0x03, 0x50
        /*005a*/ 	.short	0x0000


	//----- nvinfo : EIATTR_MAXREG_COUNT
	.align		4
        /*005c*/ 	.byte	0x03, 0x1b
        /*005e*/ 	.short	0x00ff


	//----- nvinfo : EIATTR_EXIT_INSTR_OFFSETS
	.align		4
        /*0060*/ 	.byte	0x04, 0x1c
        /*0062*/ 	.short	(.L_21 - .L_20)


	//   ....[0]....
.L_20:
        /*0064*/ 	.word	0x00005e20


	//   ....[1]....
        /*0068*/ 	.word	0x00005e40


	//----- nvinfo : EIATTR_REQNTID
	.align		4
.L_21:
        /*006c*/ 	.byte	0x04, 0x10
        /*006e*/ 	.short	(.L_23 - .L_22)
.L_22:
        /*0070*/ 	.word	0x00000100
        /*0074*/ 	.word	0x00000001
        /*0078*/ 	.word	0x00000001


	//----- nvinfo : EIATTR_CBANK_PARAM_SIZE
	.align		4
.L_23:
        /*007c*/ 	.byte	0x03, 0x19
        /*007e*/ 	.short	0x0020


	//----- nvinfo : EIATTR_PARAM_CBANK
	.align		4
        /*0080*/ 	.byte	0x04, 0x0a
        /*0082*/ 	.short	(.L_25 - .L_24)
	.align		4
.L_24:
        /*0084*/ 	.word	index@(.nv.constant0.triton_poi_fused_max_pool2d_with_indices_15)
        /*0088*/ 	.short	0x0210
        /*008a*/ 	.short	0x0020


	//----- nvinfo : EIATTR_SW_WAR
	.align		4
.L_25:
        /*008c*/ 	.byte	0x04, 0x36
        /*008e*/ 	.short	(.L_27 - .L_26)
.L_26:
        /*0090*/ 	.word	0x00000008
.L_27:


//--------------------- .nv.callgraph             --------------------------
	.section	.nv.callgraph,"",@"SHT_CUDA_CALLGRAPH"
	.align	4
	.sectionentsize	8
	.align		4
        /*0000*/ 	.word	0x00000000
	.align		4
        /*0004*/ 	.word	0xffffffff
	.align		4
        /*0008*/ 	.word	0x00000000
	.align		4
        /*000c*/ 	.word	0xfffffffe
	.align		4
        /*0010*/ 	.word	0x00000000
	.align		4
        /*0014*/ 	.word	0xfffffffd
	.align		4
        /*0018*/ 	.word	0x00000000
	.align		4
        /*001c*/ 	.word	0xfffffffc


//--------------------- .text.triton_poi_fused_max_pool2d_with_indices_15 --------------------------
	.section	.text.triton_poi_fused_max_pool2d_with_indices_15,"ax",@progbits
	.sectionflags	@"SHF_BARRIERS=1"
	.align	128
        .global         triton_poi_fused_max_pool2d_with_indices_15
        .type           triton_poi_fused_max_pool2d_with_indices_15,@function
        .size           triton_poi_fused_max_pool2d_with_indices_15,(.L_x_1 - triton_poi_fused_max_pool2d_with_indices_15)
        .other          triton_poi_fused_max_pool2d_with_indices_15,@"STO_CUDA_ENTRY STV_DEFAULT"
triton_poi_fused_max_pool2d_with_indices_15:
.text.triton_poi_fused_max_pool2d_with_indices_15:
[----:B------:R-:W0:Y:S01]  /*0000*/  LDC R1, c[0x0][0x28] ;  /* 0x00000a00ff017b82 */ /* 0x000e220000000800 */
[----:B------:R-:W1:Y:S07]  /*0010*/  S2R R10, SR_TID.X ;  /* 0x00000000000a7919 */ /* 0x000e6e0000002100 */
[----:B------:R-:W2:Y:S01]  /*0020*/  LDC.64 R8, c[0x0][0x210] ;  /* 0x00008400ff087b82 */ /* 0x000ea20000000a00 */
[----:B------:R-:W-:Y:S02]  /*0030*/  CS2R R20, SRZ ;  /* 0x0000000000147805 */ /* 0x000fe4000001ff00 */
[----:B------:R-:W-:Y:S01]  /*0040*/  CS2R R22, SRZ ;  /* 0x0000000000167805 */ /* 0x000fe2000001ff00 */
[----:B------:R-:W3:Y:S01]  /*0050*/  S2R R0, SR_CTAID.Y ;  /* 0x0000000000007919 */ /* 0x000ee20000002600 */
[----:B------:R-:W-:-:S02]  /*0060*/  CS2R R28, SRZ ;  /* 0x00000000001c7805 */ /* 0x000fc4000001ff00 */
[----:B------:R-:W-:Y:S01]  /*0070*/  CS2R R30, SRZ ;  /* 0x00000000001e7805 */ /* 0x000fe2000001ff00 */
[----:B------:R-:W-:Y:S01]  /*0080*/  ULDC.64 UR6, c[0x0][0x208] ;  /* 0x0000820000067ab9 */ /* 0x000fe20000000a00 */
[----:B------:R-:W4:Y:S01]  /*0090*/  S2R R11, SR_CTAID.X ;  /* 0x00000000000b7919 */ /* 0x000f220000002500 */
[----:B-1----:R-:W-:Y:S01]  /*00a0*/  SHF.R.U32.HI R3, RZ, 0x1, R10 ;  /* 0x00000001ff037819 */ /* 0x002fe2000001160a */
[----:B---3--:R-:W-:-:S03]  /*00b0*/  IMAD.SHL.U32 R0, R0, 0x80, RZ ;  /* 0x0000008000007824 */ /* 0x008fc600078e00ff */
[----:B------:R-:W-:Y:S01]  /*00c0*/  SGXT.U32 R3, R3, 0x7 ;  /* 0x000000070303781a */ /* 0x000fe20000000000 */
[----:B----4-:R-:W-:-:S03]  /*00d0*/  IMAD.SHL.U32 R11, R11, 0x20, RZ ;  /* 0x000000200b0b7824 */ /* 0x010fc600078e00ff */
[----:B------:R-:W-:-:S05]  /*00e0*/  LOP3.LUT R2, R0, R3, RZ, 0xfc, !PT ;  /* 0x0000000300027212 */ /* 0x000fca00078efcff */
[----:B------:R-:W-:-:S04]  /*00f0*/  IMAD.HI R3, R2, 0x66666667, RZ ;  /* 0x6666666702037827 */ /* 0x000fc800078e02ff */
[----:B------:R-:W-:Y:S01]  /*0100*/  IMAD.HI R7, R2, 0x51eb851f, RZ ;  /* 0x51eb851f02077827 */ /* 0x000fe200078e02ff */
[----:B------:R-:W-:-:S04]  /*0110*/  SHF.R.S32.HI R4, RZ, 0x1, R3 ;  /* 0x00000001ff047819 */ /* 0x000fc80000011403 */
[----:B------:R-:W-:Y:S02]  /*0120*/  LEA.HI R5, R3, R4, RZ, 0x1 ;  /* 0x0000000403057211 */ /* 0x000fe400078f08ff */
[----:B------:R-:W-:-:S03]  /*0130*/  SHF.R.U32.HI R4, RZ, 0x1f, R7 ;  /* 0x0000001fff047819 */ /* 0x000fc60000011607 */
[----:B------:R-:W-:Y:S01]  /*0140*/  IMAD R3, R5, -0x5, R2 ;  /* 0xfffffffb05037824 */ /* 0x000fe200078e0202 */
[----:B------:R-:W-:Y:S01]  /*0150*/  LEA.HI.SX32 R4, R7, R4, 0x1d ;  /* 0x0000000407047211 */ /* 0x000fe200078feaff */
[----:B------:R-:W-:-:S04]  /*0160*/  IMAD.HI R6, R5, 0x66666667, RZ ;  /* 0x6666666705067827 */ /* 0x000fc800078e02ff */
[----:B------:R-:W-:Y:S01]  /*0170*/  IMAD R18, R4, 0x48, R3 ;  /* 0x0000004804127824 */ /* 0x000fe200078e0203 */
[----:B------:R-:W-:Y:S01]  /*0180*/  SHF.R.U32.HI R7, RZ, 0x1, R6 ;  /* 0x00000001ff077819 */ /* 0x000fe20000011606 */
[----:B------:R-:W-:Y:S02]  /*0190*/  IMAD.SHL.U32 R4, R10, 0x10, RZ ;  /* 0x000000100a047824 */ /* 0x000fe400078e00ff */
[----:B------:R-:W-:Y:S01]  /*01a0*/  IMAD R18, R18, 0x180, RZ ;  /* 0x0000018012127824 */ /* 0x000fe200078e02ff */
[----:B------:R-:W-:Y:S02]  /*01b0*/  LEA.HI R16, R6, R7, RZ, 0x1 ;  /* 0x0000000706107211 */ /* 0x000fe400078f08ff */
[----:B------:R-:W-:Y:S01]  /*01c0*/  LOP3.LUT R3, R11, 0x10, R4, 0xf8, !PT ;  /* 0x000000100b037812 */ /* 0x000fe200078ef804 */
[----:B------:R-:W-:Y:S02]  /*01d0*/  VIADD R44, R18, 0xc0 ;  /* 0x000000c0122c7836 */ /* 0x000fe40000000000 */
[----:B------:R-:W-:Y:S01]  /*01e0*/  IMAD R16, R16, -0x5, R5 ;  /* 0xfffffffb10107824 */ /* 0x000fe200078e0205 */
[C---:B------:R-:W-:Y:S01]  /*01f0*/  ISETP.GE.AND P0, PT, R3.reuse, 0xc0, PT ;  /* 0x000000c00300780c */ /* 0x040fe20003f06270 */
[----:B------:R-:W-:-:S02]  /*0200*/  IMAD.IADD R5, R3, 0x1, R18 ;  /* 0x0000000103057824 */ /* 0x000fc400078e0212 */
[----:B------:R-:W-:Y:S01]  /*0210*/  IMAD.IADD R7, R3, 0x1, R44 ;  /* 0x0000000103077824 */ /* 0x000fe200078e022c */
[----:B------:R-:W-:Y:S01]  /*0220*/  ISETP.LT.AND P0, PT, R2, 0x64, !P0 ;  /* 0x000000640200780c */ /* 0x000fe20004701270 */
[C---:B------:R-:W-:Y:S02]  /*0230*/  IMAD R5, R16.reuse, 0x1200, R5 ;  /* 0x0000120010057824 */ /* 0x040fe400078e0205 */
[----:B------:R-:W-:Y:S02]  /*0240*/  IMAD R7, R16, 0x1200, R7 ;  /* 0x0000120010077824 */ /* 0x000fe400078e0207 */
[----:B--2---:R-:W-:-:S04]  /*0250*/  IMAD.WIDE R4, R5, 0x4, R8 ;  /* 0x0000000405047825 */ /* 0x004fc800078e0208 */
[----:B------:R-:W-:-:S04]  /*0260*/  IMAD.WIDE R6, R7, 0x4, R8 ;  /* 0x0000000407067825 */ /* 0x000fc800078e0208 */
[----:B------:R1:W2:Y:S01]  /*0270*/  @P0 LDG.E.EL.128 R20, desc[UR6][R4.64] ;  /* 0x0000000604140981 */ /* 0x0002a2000c2e1d00 */
[----:B------:R-:W-:-:S03]  /*0280*/  VIADD R40, R18, 0x180 ;  /* 0x0000018012287836 */ /* 0x000fc60000000000 */
[----:B------:R-:W2:Y:S01]  /*0290*/  @P0 LDG.E.EL.128 R28, desc[UR6][R6.64] ;  /* 0x00000006061c0981 */ /* 0x000ea2000c2e1d00 */
[----:B------:R-:W-:Y:S01]  /*02a0*/  IMAD.IADD R13, R3, 0x1, R40 ;  /* 0x00000001030d7824 */ /* 0x000fe200078e0228 */
[----:B------:R-:W-:Y:S02]  /*02b0*/  CS2R R24, SRZ ;  /* 0x0000000000187805 */ /* 0x000fe4000001ff00 */
[----:B------:R-:W-:Y:S01]  /*02c0*/  CS2R R26, SRZ ;  /* 0x00000000001a7805 */ /* 0x000fe2000001ff00 */
[----:B------:R-:W-:-:S04]  /*02d0*/  IMAD R13, R16, 0x1200, R13 ;  /* 0x00001200100d7824 */ /* 0x000fc800078e020d */
[----:B------:R-:W-:-:S05]  /*02e0*/  IMAD.WIDE R12, R13, 0x4, R8 ;  /* 0x000000040d0c7825 */ /* 0x000fca00078e0208 */
[----:B------:R3:W4:Y:S01]  /*02f0*/  @P0 LDG.E.EL.128 R24, desc[UR6][R12.64] ;  /* 0x000000060c180981 */ /* 0x000722000c2e1d00 */
[----:B------:R-:W-:Y:S01]  /*0300*/  VIADD R42, R18, 0x900 ;  /* 0x00000900122a7836 */ /* 0x000fe20000000000 */
[----:B------:R-:W-:-:S03]  /*0310*/  CS2R R14, SRZ ;  /* 0x00000000000e7805 */ /* 0x000fc6000001ff00 */
[----:B-1----:R-:W-:-:S04]  /*0320*/  IMAD.IADD R5, R3, 0x1, R42 ;  /* 0x0000000103057824 */ /* 0x002fc800078e022a */
[----:B------:R-:W-:Y:S01]  /*0330*/  IMAD R5, R16, 0x1200, R5 ;  /* 0x0000120010057824 */ /* 0x000fe200078e0205 */
[----:B---3--:R-:W-:-:S03]  /*0340*/  CS2R R12, SRZ ;  /* 0x00000000000c7805 */ /* 0x008fc6000001ff00 */
[----:B------:R-:W-:-:S05]  /*0350*/  IMAD.WIDE R4, R5, 0x4, R8 ;  /* 0x0000000405047825 */ /* 0x000fca00078e0208 */
[----:B------:R1:W3:Y:S01]  /*0360*/  @P0 LDG.E.EL.128 R12, desc[UR6][R4.64] ;  /* 0x00000006040c0981 */ /* 0x0002e2000c2e1d00 */
[----:B------:R-:W-:-:S04]  /*0370*/  VIADD R38, R18, 0x9c0 ;  /* 0x000009c012267836 */ /* 0x000fc80000000000 */
[----:B-1----:R-:W-:-:S04]  /*0380*/  IMAD.IADD R5, R3, 0x1, R38 ;  /* 0x0000000103057824 */ /* 0x002fc800078e0226 */
[----:B------:R-:W-:-:S04]  /*0390*/  IMAD R5, R16, 0x1200, R5 ;  /* 0x0000120010057824 */ /* 0x000fc800078e0205 */
[----:B------:R-:W-:Y:S01]  /*03a0*/  IMAD.WIDE R4, R5, 0x4, R8 ;  /* 0x0000000405047825 */ /* 0x000fe200078e0208 */
[----:B--2---:R-:W-:Y:S02]  /*03b0*/  FSETP.GT.AND P6, PT, R31, R23, PT ;  /* 0x000000171f00720b */ /* 0x004fe40003fc4000 */
[----:B------:R-:W-:Y:S02]  /*03c0*/  FSETP.GT.AND P5, PT, R29, R21, PT ;  /* 0x000000151d00720b */ /* 0x000fe40003fa4000 */
[----:B------:R-:W-:Y:S02]  /*03d0*/  FSETP.NAN.AND P1, PT, R31, R31, PT ;  /* 0x0000001f1f00720b */ /* 0x000fe40003f28000 */
[----:B------:R-:W-:Y:S02]  /*03e0*/  FSETP.GT.AND P3, PT, R28, R20, PT ;  /* 0x000000141c00720b */ /* 0x000fe40003f64000 */
[----:B------:R-:W-:Y:S02]  /*03f0*/  FSETP.GT.AND P4, PT, R30, R22, PT ;  /* 0x000000161e00720b */ /* 0x000fe40003f84000 */
[----:B------:R-:W-:-:S02]  /*0400*/  FSETP.NAN.AND P2, PT, R28, R28, PT ;  /* 0x0000001c1c00720b */ /* 0x000fc40003f48000 */
[----:B------:R-:W-:Y:S02]  /*0410*/  P2R R43, PR, RZ, 0x8 ;  /* 0x00000008ff2b7803 */ /* 0x000fe40000000000 */
[----:B------:R-:W-:Y:S02]  /*0420*/  @!P6 SEL R31, R31, R23, P1 ;  /* 0x000000171f1fe207 */ /* 0x000fe40000800000 */
[C---:B------:R-:W-:Y:S01]  /*0430*/  FSETP.NAN.AND P1, PT, R29.reuse, R29, PT ;  /* 0x0000001d1d00720b */ /* 0x040fe20003f28000 */
[C---:B------:R-:W-:Y:S02]  /*0440*/  VIADD R34, R18.reuse, 0xa80 ;  /* 0x00000a8012227836 */ /* 0x040fe40000000000 */
[----:B------:R-:W-:Y:S01]  /*0450*/  VIADD R32, R18, 0x1200 ;  /* 0x0000120012207836 */ /* 0x000fe20000000000 */
[----:B------:R-:W-:Y:S02]  /*0460*/  @!P5 SEL R29, R29, R21, P1 ;  /* 0x000000151d1dd207 */ /* 0x000fe40000800000 */
[----:B------:R-:W-:-:S02]  /*0470*/  FSETP.NAN.AND P1, PT, R30, R30, PT ;  /* 0x0000001e1e00720b */ /* 0x000fc40003f28000 */
[----:B------:R-:W-:Y:S02]  /*0480*/  @!P3 SEL R28, R28, R20, P2 ;  /* 0x000000141c1cb207 */ /* 0x000fe40001000000 */
[----:B------:R-:W-:Y:S02]  /*0490*/  CS2R R20, SRZ ;  /* 0x0000000000147805 */ /* 0x000fe4000001ff00 */
[----:B------:R-:W-:Y:S02]  /*04a0*/  @!P4 SEL R30, R30, R22, P1 ;  /* 0x000000161e1ec207 */ /* 0x000fe40000800000 */
[----:B------:R-:W-:Y:S02]  /*04b0*/  CS2R R22, SRZ ;  /* 0x0000000000167805 */ /* 0x000fe4000001ff00 */
[----:B----4-:R-:W-:Y:S02]  /*04c0*/  FSETP.GEU.AND P3, PT, R31, R27, PT ;  /* 0x0000001b1f00720b */ /* 0x010fe40003f6e000 */
[----:B------:R-:W-:-:S02]  /*04d0*/  FSETP.GEU.AND P2, PT, R30, R26, PT ;  /* 0x0000001a1e00720b */ /* 0x000fc40003f4e000 */
[----:B------:R-:W-:Y:S01]  /*04e0*/  FSETP.NAN.AND P1, PT, R27, R27, PT ;  /* 0x0000001b1b00720b */ /* 0x000fe20003f28000 */
[----:B------:R1:W2:Y:S01]  /*04f0*/  @P0 LDG.E.EL.128 R20, desc[UR6][R4.64] ;  /* 0x0000000604140981 */ /* 0x0002a2000c2e1d00 */
[----:B------:R-:W-:Y:S01]  /*0500*/  P2R R57, PR, RZ, 0x4 ;  /* 0x00000004ff397803 */ /* 0x000fe20000000000 */
[----:B------:R-:W-:Y:S01]  /*0510*/  VIADD R36, R18, 0x12c0 ;  /* 0x000012c012247836 */ /* 0x000fe20000000000 */
[----:B------:R-:W-:Y:S02]  /*0520*/  CS2R R6, SRZ ;  /* 0x0000000000067805 */ /* 0x000fe4000001ff00 */
[C---:B------:R-:W-:Y:S02]  /*0530*/  LOP3.LUT R17, R3.reuse, 0x4, RZ, 0xfc, !PT ;  /* 0x0000000403117812 */ /* 0x040fe400078efcff */
[----:B------:R-:W-:Y:S02]  /*0540*/  LOP3.LUT R37, R3, 0xc, RZ, 0xfc, !PT ;  /* 0x0000000c03257812 */ /* 0x000fe400078efcff */
[----:B------:R-:W-:-:S02]  /*0550*/  @P3 SEL R27, R27, R31, P1 ;  /* 0x0000001f1b1b3207 */ /* 0x000fc40000800000 */
[C---:B------:R-:W-:Y:S02]  /*0560*/  FSETP.NAN.AND P1, PT, R26.reuse, R26, PT ;  /* 0x0000001a1a00720b */ /* 0x040fe40003f28000 */
[----:B------:R-:W-:Y:S02]  /*0570*/  P2R R54, PR, RZ, 0x10 ;  /* 0x00000010ff367803 */ /* 0x000fe40000000000 */
[----:B------:R-:W-:Y:S02]  /*0580*/  @P2 SEL R26, R26, R30, P1 ;  /* 0x0000001e1a1a2207 */ /* 0x000fe40000800000 */
[-C--:B------:R-:W-:Y:S02]  /*0590*/  FSETP.GEU.AND P2, PT, R29, R25.reuse, PT ;  /* 0x000000191d00720b */ /* 0x080fe40003f4e000 */
[----:B------:R-:W-:Y:S02]  /*05a0*/  FSETP.NAN.AND P1, PT, R25, R25, PT ;  /* 0x000000191900720b */ /* 0x000fe40003f28000 */
[----:B------:R-:W-:-:S02]  /*05b0*/  P2R R58, PR, RZ, 0x4 ;  /* 0x00000004ff3a7803 */ /* 0x000fc40000000000 */
[----:B------:R-:W-:Y:S02]  /*05c0*/  P2R R56, PR, RZ, 0x8 ;  /* 0x00000008ff387803 */ /* 0x000fe40000000000 */
[----:B------:R-:W-:Y:S02]  /*05d0*/  P2R R48, PR, RZ, 0x20 ;  /* 0x00000020ff307803 */ /* 0x000fe40000000000 */
[----:B------:R-:W-:-:S03]  /*05e0*/  P2R R49, PR, RZ, 0x40 ;  /* 0x00000040ff317803 */ /* 0x000fc60000000000 */
[----:B------:R-:W-:Y:S02]  /*05f0*/  @P2 SEL R25, R25, R29, P1 ;  /* 0x0000001d19192207 */ /* 0x000fe40000800000 */
[-C--:B------:R-:W-:Y:S02]  /*0600*/  FSETP.GEU.AND P2, PT, R28, R24.reuse, PT ;  /* 0x000000181c00720b */ /* 0x080fe40003f4e000 */
[----:B------:R-:W-:Y:S02]  /*0610*/  FSETP.NAN.AND P1, PT, R24, R24, PT ;  /* 0x000000181800720b */ /* 0x000fe40003f28000 */
[----:B------:R-:W-:-:S09]  /*0620*/  P2R R55, PR, RZ, 0x4 ;  /* 0x00000004ff377803 */ /* 0x000fd20000000000 */
[----:B------:R-:W-:-:S04]  /*0630*/  @P2 SEL R24, R24, R28, P1 ;  /* 0x0000001c18182207 */ /* 0x000fc80000800000 */
[-C--:B---3--:R-:W-:Y:S02]  /*0640*/  FSETP.GEU.AND P2, PT, R24, R12.reuse, PT ;  /* 0x0000000c1800720b */ /* 0x088fe40003f4e000 */
[----:B------:R-:W-:Y:S02]  /*0650*/  FSETP.NAN.AND P1, PT, R12, R12, PT ;  /* 0x0000000c0c00720b */ /* 0x000fe40003f28000 */
[----:B------:R-:W-:-:S09]  /*0660*/  P2R R50, PR, RZ, 0x4 ;  /* 0x00000004ff327803 */ /* 0x000fd20000000000 */
[----:B------:R-:W-:Y:S02]  /*0670*/  @P2 SEL R12, R12, R24, P1 ;  /* 0x000000180c0c2207 */ /* 0x000fe40000800000 */
[-C--:B------:R-:W-:Y:S02]  /*0680*/  FSETP.GEU.AND P2, PT, R25, R13.reuse, PT ;  /* 0x0000000d1900720b */ /* 0x080fe40003f4e000 */
        /* <DEDUP_REMOVED lines=10> */
[----:B------:R-:W-:Y:S01]  /*0730*/  @P2 SEL R15, R15, R27, P1 ;  /* 0x0000001b0f0f2207 */ /* 0x000fe20000800000 */
[----:B-1----:R-:W-:-:S04]  /*0740*/  IMAD.IADD R5, R3, 0x1, R34 ;  /* 0x0000000103057824 */ /* 0x002fc800078e0222 */
[----:B------:R-:W-:-:S04]  /*0750*/  IMAD R5, R16, 0x1200, R5 ;  /* 0x0000120010057824 */ /* 0x000fc800078e0205 */
[----:B------:R-:W-:Y:S01]  /*0760*/  IMAD.WIDE R4, R5, 0x4, R8 ;  /* 0x0000000405047825 */ /* 0x000fe200078e0208 */
[-C--:B--2---:R-:W-:Y:S02]  /*0770*/  FSETP.GEU.AND P2, PT, R15, R23.reuse, PT ;  /* 0x000000170f00720b */ /* 0x084fe40003f4e000 */
        /* <DEDUP_REMOVED lines=13> */
[----:B------:R-:W-:-:S09]  /*0850*/  CS2R R14, SRZ ;  /* 0x00000000000e7805 */ /* 0x000fd2000001ff00 */
[----:B------:R-:W-:Y:S02]  /*0860*/  @P2 SEL R20, R20, R12, P1 ;  /* 0x0000000c14142207 */ /* 0x000fe40000800000 */
[----:B------:R-:W-:-:S06]  /*0870*/  CS2R R12, SRZ ;  /* 0x00000000000c7805 */ /* 0x000fcc000001ff00 */
[----:B------:R1:W2:Y:S01]  /*0880*/  @P0 LDG.E.EL.128 R12, desc[UR6][R4.64] ;  /* 0x00000006040c0981 */ /* 0x0002a2000c2e1d00 */
[----:B------:R-:W-:Y:S01]  /*0890*/  P2R R60, PR, RZ, 0x4 ;  /* 0x00000004ff3c7803 */ /* 0x000fe20000000000 */
        /* <DEDUP_REMOVED lines=22> */
[----:B-1----:R-:W-:Y:S01]  /*0a00*/  IMAD.IADD R5, R3, 0x1, R36 ;  /* 0x0000000103057824 */ /* 0x002fe200078e0224 */
        /* <DEDUP_REMOVED lines=12> */
[-C--:B------:R-:W-:Y:S01]  /*0ad0*/  FSETP.GEU.AND P2, PT, R12, R20.reuse, PT ;  /* 0x000000140c00720b */ /* 0x080fe20003f4e000 */
[----:B------:R-:W-:Y:S01]  /*0ae0*/  IMAD R13, R16, 0x1200, R5 ;  /* 0x00001200100d7824 */ /* 0x000fe200078e0205 */
[----:B------:R-:W-:Y:S02]  /*0af0*/  FSETP.NAN.AND P1, PT, R20, R20, PT ;  /* 0x000000141400720b */ /* 0x000fe40003f28000 */
[----:B------:R-:W-:-:S09]  /*0b00*/  CS2R R4, SRZ ;  /* 0x0000000000047805 */ /* 0x000fd2000001ff00 */
[----:B------:R-:W-:Y:S01]  /*0b10*/  @P2 SEL R20, R20, R12, P1 ;  /* 0x0000000c14142207 */ /* 0x000fe20000800000 */
[----:B------:R-:W-:-:S05]  /*0b20*/  IMAD.WIDE R12, R13, 0x4, R8 ;  /* 0x000000040d0c7825 */ /* 0x000fca00078e0208 */
[----:B------:R1:W2:Y:S01]  /*0b30*/  @P0 LDG.E.EL.128 R4, desc[UR6][R12.64] ;  /* 0x000000060c040981 */ /* 0x0002a2000c2e1d00 */
[----:B------:R-:W-:Y:S01]  /*0b40*/  P2R R68, PR, RZ, 0x4 ;  /* 0x00000004ff447803 */ /* 0x000fe20000000000 */
[C---:B------:R-:W-:Y:S02]  /*0b50*/  IMAD.IADD R15, R17.reuse, 0x1, R18 ;  /* 0x00000001110f7824 */ /* 0x040fe400078e0212 */
[----:B------:R-:W-:Y:S01]  /*0b60*/  IMAD.IADD R19, R17, 0x1, R44 ;  /* 0x0000000111137824 */ /* 0x000fe200078e022c */
[----:B------:R-:W-:-:S03]  /*0b70*/  CS2R R24, SRZ ;  /* 0x0000000000187805 */ /* 0x000fc6000001ff00 */
[----:B------:R-:W-:Y:S01]  /*0b80*/  IMAD R19, R16, 0x1200, R19 ;  /* 0x0000120010137824 */ /* 0x000fe200078e0213 */
[----:B------:R-:W-:Y:S02]  /*0b90*/  CS2R R26, SRZ ;  /* 0x00000000001a7805 */ /* 0x000fe4000001ff00 */
[----:B-1----:R-:W-:Y:S02]  /*0ba0*/  CS2R R12, SRZ ;  /* 0x00000000000c7805 */ /* 0x002fe4000001ff00 */
        /* <DEDUP_REMOVED lines=15> */
[----:B------:R-:W-:Y:S01]  /*0ca0*/  CS2R R14, SRZ ;  /* 0x00000000000e7805 */ /* 0x000fe2000001ff00 */
[----:B------:R-:W-:-:S05]  /*0cb0*/  IMAD.WIDE R20, R21, 0x4, R8 ;  /* 0x0000000415147825 */ /* 0x000fca00078e0208 */
[----:B------:R1:W2:Y:S03]  /*0cc0*/  @P0 LDG.E.EL.128 R24, desc[UR6][R20.64] ;  /* 0x0000000614180981 */ /* 0x0002a6000c2e1d00 */
[----:B------:R-:W-:Y:S01]  /*0cd0*/  @P2 SEL R7, R7, R23, P1 ;  /* 0x0000001707072207 */ /* 0x000fe20000800000 */
[----:B------:R-:W-:-:S05]  /*0ce0*/  IMAD.WIDE R22, R19, 0x4, R8 ;  /* 0x0000000413167825 */ /* 0x000fca00078e0208 */
[----:B------:R3:W2:Y:S01]  /*0cf0*/  @P0 LDG.E.EL.128 R12, desc[UR6][R22.64] ;  /* 0x00000006160c0981 */ /* 0x0006a2000c2e1d00 */
[----:B------:R-:W-:Y:S01]  /*0d00*/  P2R R71, PR, RZ, 0x4 ;  /* 0x00000004ff477803 */ /* 0x000fe20000000000 */
[----:B------:R-:W-:Y:S01]  /*0d10*/  IMAD.IADD R19, R17, 0x1, R40 ;  /* 0x0000000111137824 */ /* 0x000fe200078e0228 */
[----:B-1----:R-:W-:-:S03]  /*0d20*/  CS2R R20, SRZ ;  /* 0x0000000000147805 */ /* 0x002fc6000001ff00 */
[----:B------:R-:W-:Y:S01]  /*0d30*/  IMAD R19, R16, 0x1200, R19 ;  /* 0x0000120010137824 */ /* 0x000fe200078e0213 */
[----:B---3--:R-:W-:Y:S02]  /*0d40*/  CS2R R22, SRZ ;  /* 0x0000000000167805 */ /* 0x008fe4000001ff00 */
[C---:B--2---:R-:W-:Y:S02]  /*0d50*/  FSETP.GT.AND P2, PT, R12.reuse, R24, PT ;  /* 0x000000180c00720b */ /* 0x044fe40003f44000 */
[----:B------:R-:W-:Y:S02]  /*0d60*/  FSETP.NAN.AND P1, PT, R12, R12, PT ;  /* 0x0000000c0c00720b */ /* 0x000fe40003f28000 */
[----:B------:R-:W-:-:S09]  /*0d70*/  P2R R75, PR, RZ, 0x4 ;  /* 0x00000004ff4b7803 */ /* 0x000fd20000000000 */
[----:B------:R-:W-:Y:S02]  /*0d80*/  @!P2 SEL R12, R12, R24, P1 ;  /* 0x000000180c0ca207 */ /* 0x000fe40000800000 */
[C---:B------:R-:W-:Y:S02]  /*0d90*/  FSETP.GT.AND P2, PT, R13.reuse, R25, PT ;  /* 0x000000190d00720b */ /* 0x040fe40003f44000 */
[----:B------:R-:W-:-:S11]  /*0da0*/  FSETP.NAN.AND P1, PT, R13, R13, PT ;  /* 0x0000000d0d00720b */ /* 0x000fd60003f28000 */
[----:B------:R-:W-:Y:S01]  /*0db0*/  @!P2 SEL R13, R13, R25, P1 ;  /* 0x000000190d0da207 */ /* 0x000fe20000800000 */
[----:B------:R-:W-:-:S05]  /*0dc0*/  IMAD.WIDE R24, R19, 0x4, R8 ;  /* 0x0000000413187825 */ /* 0x000fca00078e0208 */
[----:B------:R-:W2:Y:S01]  /*0dd0*/  @P0 LDG.E.EL.128 R20, desc[UR6][R24.64] ;  /* 0x0000000618140981 */ /* 0x000ea2000c2e1d00 */
[----:B------:R-:W-:Y:S02]  /*0de0*/  P2R R76, PR, RZ, 0x4 ;  /* 0x00000004ff4c7803 */ /* 0x000fe40000000000 */
[C---:B------:R-:W-:Y:S02]  /*0df0*/  FSETP.GT.AND P2, PT, R14.reuse, R26, PT ;  /* 0x0000001a0e00720b */ /* 0x040fe40003f44000 */
[----:B------:R-:W-:Y:S02]  /*0e00*/  FSETP.NAN.AND P1, PT, R14, R14, PT ;  /* 0x0000000e0e00720b */ /* 0x000fe40003f28000 */
[----:B------:R-:W-:-:S09]  /*0e10*/  P2R R77, PR, RZ, 0x4 ;  /* 0x00000004ff4d7803 */ /* 0x000fd20000000000 */
[----:B------:R-:W-:Y:S02]  /*0e20*/  @!P2 SEL R14, R14, R26, P1 ;  /* 0x0000001a0e0ea207 */ /* 0x000fe40000800000 */
[C---:B------:R-:W-:Y:S02]  /*0e30*/  FSETP.GT.AND P2, PT, R15.reuse, R27, PT ;  /* 0x0000001b0f00720b */ /* 0x040fe40003f44000 */
[----:B------:R-:W-:Y:S02]  /*0e40*/  FSETP.NAN.AND P1, PT, R15, R15, PT ;  /* 0x0000000f0f00720b */ /* 0x000fe40003f28000 */
[----:B------:R-:W-:-:S09]  /*0e50*/  P2R R78, PR, RZ, 0x4 ;  /* 0x00000004ff4e7803 */ /* 0x000fd20000000000 */
[----:B------:R-:W-:-:S04]  /*0e60*/  @!P2 SEL R15, R15, R27, P1 ;  /* 0x0000001b0f0fa207 */ /* 0x000fc80000800000 */
        /* <DEDUP_REMOVED lines=13> */
[----:B------:R-:W-:Y:S01]  /*0f40*/  IMAD.IADD R13, R17, 0x1, R42 ;  /* 0x00000001110d7824 */ /* 0x000fe200078e022a */
[----:B------:R-:W-:-:S03]  /*0f50*/  FSETP.NAN.AND P1, PT, R20, R20, PT ;  /* 0x000000141400720b */ /* 0x000fc60003f28000 */
[----:B------:R-:W-:Y:S01]  /*0f60*/  IMAD R25, R16, 0x1200, R13 ;  /* 0x0000120010197824 */ /* 0x000fe200078e020d */
[----:B------:R-:W-:-:S03]  /*0f70*/  CS2R R14, SRZ ;  /* 0x00000000000e7805 */ /* 0x000fc6000001ff00 */
[----:B------:R-:W-:-:S04]  /*0f80*/  IMAD.WIDE R24, R25, 0x4, R8 ;  /* 0x0000000419187825 */ /* 0x000fc800078e0208 */
[----:B------:R-:W-:Y:S02]  /*0f90*/  @P2 SEL R20, R20, R12, P1 ;  /* 0x0000000c14142207 */ /* 0x000fe40000800000 */
[----:B------:R-:W-:-:S06]  /*0fa0*/  CS2R R12, SRZ ;  /* 0x00000000000c7805 */ /* 0x000fcc000001ff00 */
[----:B------:R1:W2:Y:S01]  /*0fb0*/  @P0 LDG.E.EL.128 R12, desc[UR6][R24.64] ;  /* 0x00000006180c0981 */ /* 0x0002a2000c2e1d00 */
[----:B------:R-:W-:Y:S01]  /*0fc0*/  P2R R80, PR, RZ, 0x4 ;  /* 0x00000004ff507803 */ /* 0x000fe20000000000 */
[----:B------:R-:W-:-:S04]  /*0fd0*/  IMAD.IADD R19, R17, 0x1, R38 ;  /* 0x0000000111137824 */ /* 0x000fc800078e0226 */
[----:B------:R-:W-:-:S04]  /*0fe0*/  IMAD R19, R16, 0x1200, R19 ;  /* 0x0000120010137824 */ /* 0x000fc800078e0213 */
[----:B-1----:R-:W-:Y:S01]  /*0ff0*/  IMAD.WIDE R24, R19, 0x4, R8 ;  /* 0x0000000413187825 */ /* 0x002fe200078e0208 */
        /* <DEDUP_REMOVED lines=17> */
[----:B------:R-:W2:Y:S01]  /*1110*/  @P0 LDG.E.EL.128 R20, desc[UR6][R24.64] ;  /* 0x0000000618140981 */ /* 0x000ea2000c2e1d00 */
[----:B------:R-:W-:Y:S02]  /*1120*/  P2R R86, PR, RZ, 0x4 ;  /* 0x00000004ff567803 */ /* 0x000fe40000000000 */
        /* <DEDUP_REMOVED lines=65> */
[----:B------:R-:W-:Y:S02]  /*1540*/  P2R R98, PR, RZ, 0x4 ;  /* 0x00000004ff627803 */ /* 0x000fe40000000000 */
[----:B------:R-:W-:-:S05]  /*1550*/  LOP3.LUT R19, R3, 0x8, RZ, 0xfc, !PT ;  /* 0x0000000803137812 */ /* 0x000fca00078efcff */
[----:B------:R-:W-:Y:S01]  /*1560*/  IMAD.IADD R31, R19, 0x1, R44 ;  /* 0x00000001131f7824 */ /* 0x000fe200078e022c */
[----:B------:R-:W-:-:S03]  /*1570*/  CS2R R26, SRZ ;  /* 0x00000000001a7805 */ /* 0x000fc6000001ff00 */
[----:B------:R-:W-:Y:S01]  /*1580*/  IMAD R31, R16, 0x1200, R31 ;  /* 0x00001200101f7824 */ /* 0x000fe200078e021f */
[----:B-1----:R-:W-:-:S03]  /*1590*/  CS2R R24, SRZ ;  /* 0x0000000000187805 */ /* 0x002fc6000001ff00 */
        /* <DEDUP_REMOVED lines=16> */
[----:B------:R-:W-:Y:S01]  /*16a0*/  @P2 SEL R15, R15, R23, P1 ;  /* 0x000000170f0f2207 */ /* 0x000fe20000800000 */
[----:B------:R-:W-:-:S04]  /*16b0*/  IMAD.IADD R23, R19, 0x1, R18 ;  /* 0x0000000113177824 */ /* 0x000fc800078e0212 */
[----:B------:R-:W-:Y:S01]  /*16c0*/  IMAD R29, R16, 0x1200, R23 ;  /* 0x00001200101d7824 */ /* 0x000fe200078e0217 */
[----:B------:R-:W-:-:S03]  /*16d0*/  CS2R R22, SRZ ;  /* 0x0000000000167805 */ /* 0x000fc6000001ff00 */
[----:B------:R-:W-:-:S03]  /*16e0*/  IMAD.WIDE R28, R29, 0x4, R8 ;  /* 0x000000041d1c7825 */ /* 0x000fc600078e0208 */
[----:B------:R-:W2:Y:S04]  /*16f0*/  @P0 LDG.E.EL.128 R20, desc[UR6][R30.64] ;  /* 0x000000061e140981 */ /* 0x000ea8000c2e1d00 */
[----:B------:R-:W2:Y:S01]  /*1700*/  @P0 LDG.E.EL.128 R24, desc[UR6][R28.64] ;  /* 0x000000061c180981 */ /* 0x000ea2000c2e1d00 */
[----:B------:R-:W-:Y:S02]  /*1710*/  P2R R102, PR, RZ, 0x4 ;  /* 0x00000004ff667803 */ /* 0x000fe40000000000 */
[C---:B--2---:R-:W-:Y:S02]  /*1720*/  FSETP.GT.AND P2, PT, R20.reuse, R24, PT ;  /* 0x000000181400720b */ /* 0x044fe40003f44000 */
[----:B------:R-:W-:Y:S02]  /*1730*/  FSETP.NAN.AND P1, PT, R20, R20, PT ;  /* 0x000000141400720b */ /* 0x000fe40003f28000 */
[----:B------:R-:W-:-:S09]  /*1740*/  P2R R123, PR, RZ, 0x4 ;  /* 0x00000004ff7b7803 */ /* 0x000fd20000000000 */
[----:B------:R-:W-:Y:S02]  /*1750*/  @!P2 SEL R20, R20, R24, P1 ;  /* 0x000000181414a207 */ /* 0x000fe40000800000 */
[C---:B------:R-:W-:Y:S02]  /*1760*/  FSETP.GT.AND P2, PT, R21.reuse, R25, PT ;  /* 0x000000191500720b */ /* 0x040fe40003f44000 */
[----:B------:R-:W-:Y:S02]  /*1770*/  FSETP.NAN.AND P1, PT, R21, R21, PT ;  /* 0x000000151500720b */ /* 0x000fe40003f28000 */
[----:B------:R-:W-:-:S09]  /*1780*/  P2R R126, PR, RZ, 0x4 ;  /* 0x00000004ff7e7803 */ /* 0x000fd20000000000 */
[----:B------:R-:W-:Y:S02]  /*1790*/  @!P2 SEL R21, R21, R25, P1 ;  /* 0x000000191515a207 */ /* 0x000fe40000800000 */
[C---:B------:R-:W-:Y:S02]  /*17a0*/  FSETP.GT.AND P2, PT, R22.reuse, R26, PT ;  /* 0x0000001a1600720b */ /* 0x040fe40003f44000 */
[----:B------:R-:W-:Y:S02]  /*17b0*/  FSETP.NAN.AND P1, PT, R22, R22, PT ;  /* 0x000000161600720b */ /* 0x000fe40003f28000 */
[----:B------:R-:W-:Y:S01]  /*17c0*/  P2R R127, PR, RZ, 0x4 ;  /* 0x00000004ff7f7803 */ /* 0x000fe20000000000 */
[----:B------:R-:W-:-:S08]  /*17d0*/  IMAD.IADD R25, R19, 0x1, R40 ;  /* 0x0000000113197824 */ /* 0x000fd000078e0228 */
[----:B------:R-:W-:Y:S02]  /*17e0*/  @!P2 SEL R22, R22, R26, P1 ;  /* 0x0000001a1616a207 */ /* 0x000fe40000800000 */
[C---:B------:R-:W-:Y:S02]  /*17f0*/  FSETP.GT.AND P2, PT, R23.reuse, R27, PT ;  /* 0x0000001b1700720b */ /* 0x040fe40003f44000 */
[----:B------:R-:W-:Y:S01]  /*1800*/  FSETP.NAN.AND P1, PT, R23, R23, PT ;  /* 0x000000171700720b */ /* 0x000fe20003f28000 */
[----:B------:R-:W-:Y:S01]  /*1810*/  IMAD R29, R16, 0x1200, R25 ;  /* 0x00001200101d7824 */ /* 0x000fe200078e0219 */
[----:B------:R-:W-:-:S03]  /*1820*/  CS2R R24, SRZ ;  /* 0x0000000000187805 */ /* 0x000fc6000001ff00 */
[----:B------:R-:W-:-:S06]  /*1830*/  IMAD.WIDE R28, R29, 0x4, R8 ;  /* 0x000000041d1c7825 */ /* 0x000fcc00078e0208 */
[----:B------:R-:W-:Y:S02]  /*1840*/  @!P2 SEL R23, R23, R27, P1 ;  /* 0x0000001b1717a207 */ /* 0x000fe40000800000 */
        /* <DEDUP_REMOVED lines=35> */
[----:B------:R-:W-:Y:S01]  /*1a80*/  P2R R110, PR, RZ, 0x4 ;  /* 0x00000004ff6e7803 */ /* 0x000fe20000000000 */
[----:B------:R-:W-:-:S08]  /*1a90*/  IMAD.IADD R25, R19, 0x1, R38 ;  /* 0x0000000113197824 */ /* 0x000fd000078e0226 */
[----:B------:R-:W-:Y:S02]  /*1aa0*/  @P2 SEL R22, R22, R26, P1 ;  /* 0x0000001a16162207 */ /* 0x000fe40000800000 */
[-C--:B------:R-:W-:Y:S02]  /*1ab0*/  FSETP.GEU.AND P2, PT, R27, R23.reuse, PT ;  /* 0x000000171b00720b */ /* 0x080fe40003f4e000 */
[----:B------:R-:W-:Y:S01]  /*1ac0*/  FSETP.NAN.AND P1, PT, R23, R23, PT ;  /* 0x000000171700720b */ /* 0x000fe20003f28000 */
[----:B------:R-:W-:Y:S01]  /*1ad0*/  IMAD R29, R16, 0x1200, R25 ;  /* 0x00001200101d7824 */ /* 0x000fe200078e0219 */
[----:B------:R-:W-:-:S03]  /*1ae0*/  CS2R R24, SRZ ;  /* 0x0000000000187805 */ /* 0x000fc6000001ff00 */
[----:B------:R-:W-:-:S06]  /*1af0*/  IMAD.WIDE R28, R29, 0x4, R8 ;  /* 0x000000041d1c7825 */ /* 0x000fcc00078e0208 */
        /* <DEDUP_REMOVED lines=186> */
[----:B-1----:R-:W-:Y:S02]  /*26a0*/  CS2R R34, SRZ ;  /* 0x0000000000227805 */ /* 0x002fe4000001ff00 */
[-C--:B--2---:R-:W-:Y:S02]  /*26b0*/  FSETP.GEU.AND P2, PT, R28, R24.reuse, PT ;  /* 0x000000181c00720b */ /* 0x084fe40003f4e000 */
[----:B------:R-:W-:Y:S02]  /*26c0*/  FSETP.NAN.AND P1, PT, R24, R24, PT ;  /* 0x000000181800720b */ /* 0x000fe40003f28000 */
[----:B------:R-:W-:-:S09]  /*26d0*/  P2R R142, PR, RZ, 0x4 ;  /* 0x00000004ff8e7803 */ /* 0x000fd20000000000 */
[----:B------:R-:W-:Y:S02]  /*26e0*/  @P2 SEL R24, R24, R28, P1 ;  /* 0x0000001c18182207 */ /* 0x000fe40000800000 */
[-C--:B------:R-:W-:Y:S02]  /*26f0*/  FSETP.GEU.AND P2, PT, R29, R25.reuse, PT ;  /* 0x000000191d00720b */ /* 0x080fe40003f4e000 */
[----:B------:R-:W-:-:S11]  /*2700*/  FSETP.NAN.AND P1, PT, R25, R25, PT ;  /* 0x000000191900720b */ /* 0x000fd60003f28000 */
[----:B------:R-:W-:Y:S01]  /*2710*/  @P2 SEL R25, R25, R29, P1 ;  /* 0x0000001d19192207 */ /* 0x000fe20000800000 */
[----:B------:R-:W-:Y:S01]  /*2720*/  IMAD.IADD R29, R37, 0x1, R32 ;  /* 0x00000001251d7824 */ /* 0x000fe200078e0220 */
[----:B------:R-:W-:-:S03]  /*2730*/  CS2R R32, SRZ ;  /* 0x0000000000207805 */ /* 0x000fc6000001ff00 */
[----:B------:R-:W-:-:S04]  /*2740*/  IMAD R29, R16, 0x1200, R29 ;  /* 0x00001200101d7824 */ /* 0x000fc800078e021d */
[----:B------:R-:W-:-:S05]  /*2750*/  IMAD.WIDE R28, R29, 0x4, R8 ;  /* 0x000000041d1c7825 */ /* 0x000fca00078e0208 */
[----:B------:R1:W2:Y:S01]  /*2760*/  @P0 LDG.E.EL.128 R32, desc[UR6][R28.64] ;  /* 0x000000061c200981 */ /* 0x0002a2000c2e1d00 */
[----:B------:R-:W-:Y:S02]  /*2770*/  P2R R143, PR, RZ, 0x4 ;  /* 0x00000004ff8f7803 */ /* 0x000fe40000000000 */
        /* <DEDUP_REMOVED lines=8> */
[----:B-1----:R-:W-:Y:S02]  /*2800*/  CS2R R28, SRZ ;  /* 0x00000000001c7805 */ /* 0x002fe4000001ff00 */
[----:B------:R-:W-:Y:S02]  /*2810*/  CS2R R30, SRZ ;  /* 0x00000000001e7805 */ /* 0x000fe4000001ff00 */
        /* <DEDUP_REMOVED lines=15> */
[----:B------:R-:W-:-:S08]  /*2910*/  IMAD R25, R16, 0x1200, R25 ;  /* 0x0000120010197824 */ /* 0x000fd000078e0219 */
[----:B------:R-:W-:Y:S01]  /*2920*/  @P2 SEL R32, R32, R24, P1 ;  /* 0x0000001820202207 */ /* 0x000fe20000800000 */
[----:B------:R-:W-:-:S05]  /*2930*/  IMAD.WIDE R24, R25, 0x4, R8 ;  /* 0x0000000419187825 */ /* 0x000fca00078e0208 */
[----:B------:R-:W2:Y:S01]  /*2940*/  @P0 LDG.E.EL.128 R28, desc[UR6][R24.64] ;  /* 0x00000006181c0981 */ /* 0x000ea2000c2e1d00 */
[----:B------:R-:W-:Y:S02]  /*2950*/  P2R R46, PR, RZ, 0x4 ;  /* 0x00000004ff2e7803 */ /* 0x000fe40000000000 */
[----:B------:R-:W-:Y:S02]  /*2960*/  CS2R R26, SRZ ;  /* 0x00000000001a7805 */ /* 0x000fe4000001ff00 */
[-C--:B--2---:R-:W-:Y:S02]  /*2970*/  FSETP.GEU.AND P2, PT, R32, R28.reuse, PT ;  /* 0x0000001c2000720b */ /* 0x084fe40003f4e000 */
[----:B------:R-:W-:Y:S02]  /*2980*/  FSETP.NAN.AND P1, PT, R28, R28, PT ;  /* 0x0000001c1c00720b */ /* 0x000fe40003f28000 */
[----:B------:R-:W-:-:S09]  /*2990*/  FSETP.GEU.AND P4, PT, R34, R30, PT ;  /* 0x0000001e2200720b */ /* 0x000fd20003f8e000 */
[----:B------:R-:W-:Y:S02]  /*29a0*/  @P2 SEL R28, R28, R32, P1 ;  /* 0x000000201c1c2207 */ /* 0x000fe40000800000 */
[-C--:B------:R-:W-:Y:S02]  /*29b0*/  FSETP.GEU.AND P1, PT, R33, R29.reuse, PT ;  /* 0x0000001d2100720b */ /* 0x080fe40003f2e000 */
[----:B------:R-:W-:-:S11]  /*29c0*/  FSETP.NAN.AND P3, PT, R29, R29, PT ;  /* 0x0000001d1d00720b */ /* 0x000fd60003f68000 */
[----:B------:R-:W-:Y:S02]  /*29d0*/  @P1 SEL R29, R29, R33, P3 ;  /* 0x000000211d1d1207 */ /* 0x000fe40001800000 */
[----:B------:R-:W-:-:S04]  /*29e0*/  FSETP.NAN.AND P3, PT, R30, R30, PT ;  /* 0x0000001e1e00720b */ /* 0x000fc80003f68000 */
[----:B------:R-:W-:Y:S01]  /*29f0*/  @P4 SEL R30, R30, R34, P3 ;  /* 0x000000221e1e4207 */ /* 0x000fe20001800000 */
[----:B------:R-:W-:-:S04]  /*2a00*/  VIADD R34, R18, 0x1380 ;  /* 0x0000138012227836 */ /* 0x000fc80000000000 */
[----:B------:R-:W-:-:S04]  /*2a10*/  IMAD.IADD R25, R3, 0x1, R34 ;  /* 0x0000000103197824 */ /* 0x000fc800078e0222 */
[----:B------:R-:W-:Y:S01]  /*2a20*/  IMAD R33, R16, 0x1200, R25 ;  /* 0x0000120010217824 */ /* 0x000fe200078e0219 */
[----:B------:R-:W-:-:S03]  /*2a30*/  CS2R R24, SRZ ;  /* 0x0000000000187805 */ /* 0x000fc6000001ff00 */
[----:B------:R-:W-:-:S05]  /*2a40*/  IMAD.WIDE R32, R33, 0x4, R8 ;  /* 0x0000000421207825 */ /* 0x000fca00078e0208 */
[----:B------:R1:W2:Y:S01]  /*2a50*/  @P0 LDG.E.EL.128 R24, desc[UR6][R32.64] ;  /* 0x0000000620180981 */ /* 0x0002a2000c2e1d00 */
[----:B------:R-:W-:Y:S02]  /*2a60*/  P2R R42, PR, RZ, 0x2 ;  /* 0x00000002ff2a7803 */ /* 0x000fe40000000000 */
[-C--:B------:R-:W-:Y:S02]  /*2a70*/  FSETP.GEU.AND P1, PT, R35, R31.reuse, PT ;  /* 0x0000001f2300720b */ /* 0x080fe40003f2e000 */
[----:B------:R-:W-:Y:S02]  /*2a80*/  FSETP.NAN.AND P3, PT, R31, R31, PT ;  /* 0x0000001f1f00720b */ /* 0x000fe40003f68000 */
[----:B------:R-:W-:-:S09]  /*2a90*/  P2R R133, PR, RZ, 0x2 ;  /* 0x00000002ff857803 */ /* 0x000fd20000000000 */
[----:B------:R-:W-:Y:S01]  /*2aa0*/  @P1 SEL R31, R31, R35, P3 ;  /* 0x000000231f1f1207 */ /* 0x000fe20001800000 */
        /* <DEDUP_REMOVED lines=21> */
[----:B------:R-:W-:Y:S01]  /*2c00*/  P2R R141, PR, RZ, 0x2 ;  /* 0x00000002ff8d7803 */ /* 0x000fe20000000000 */
[----:B------:R-:W-:-:S04]  /*2c10*/  IMAD.IADD R19, R19, 0x1, R34 ;  /* 0x0000000113137824 */ /* 0x000fc800078e0222 */
[----:B------:R-:W-:-:S04]  /*2c20*/  IMAD R19, R16, 0x1200, R19 ;  /* 0x0000120010137824 */ /* 0x000fc800078e0213 */
[----:B------:R-:W-:-:S04]  /*2c30*/  IMAD.WIDE R18, R19, 0x4, R8 ;  /* 0x0000000413127825 */ /* 0x000fc800078e0208 */
[----:B------:R-:W-:-:S04]  /*2c40*/  IMAD.IADD R37, R37, 0x1, R34 ;  /* 0x0000000125257824 */ /* 0x000fc800078e0222 */
[----:B------:R-:W-:Y:S01]  /*2c50*/  IMAD R37, R16, 0x1200, R37 ;  /* 0x0000120010257824 */ /* 0x000fe200078e0225 */
[----:B------:R-:W-:-:S03]  /*2c60*/  CS2R R16, SRZ ;  /* 0x0000000000107805 */ /* 0x000fc6000001ff00 */
        /* <DEDUP_REMOVED lines=18> */
[----:B------:R1:W2:Y:S02]  /*2d90*/  @P0 LDG.E.EL.128 R12, desc[UR6][R18.64] ;  /* 0x00000006120c0981 */ /* 0x0002a4000c2e1d00 */
[----:B-1----:R-:W-:-:S06]  /*2da0*/  CS2R R18, SRZ ;  /* 0x0000000000127805 */ /* 0x002fcc000001ff00 */
[----:B------:R-:W3:Y:S01]  /*2db0*/  @P0 LDG.E.EL.128 R16, desc[UR6][R8.64] ;  /* 0x0000000608100981 */ /* 0x000ee2000c2e1d00 */
[----:B------:R-:W-:Y:S02]  /*2dc0*/  P2R R152, PR, RZ, 0x2 ;  /* 0x00000002ff987803 */ /* 0x000fe40000000000 */
        /* <DEDUP_REMOVED lines=17> */
[----:B------:R-:W-:-:S04]  /*2ee0*/  ISETP.NE.AND P1, PT, R130, RZ, PT ;  /* 0x000000ff8200720c */ /* 0x000fc80003f25270 */
[----:B------:R-:W-:Y:S02]  /*2ef0*/  P2R R166, PR, RZ, 0x2 ;  /* 0x00000002ffa67803 */ /* 0x000fe40000000000 */
        /* <DEDUP_REMOVED lines=22> */
[----:B------:R-:W-:Y:S02]  /*3060*/  ISETP.NE.AND P1, PT, R126, RZ, PT ;  /* 0x000000ff7e00720c */ /* 0x000fe40003f25270 */
[----:B---3--:R-:W-:Y:S02]  /*3070*/  FSETP.GEU.AND P3, PT, R28, R16, PT ;  /* 0x000000101c00720b */ /* 0x008fe40003f6e000 */
[----:B------:R-:W-:Y:S02]  /*3080*/  P2R R81, PR, RZ, 0x2 ;  /* 0x00000002ff517803 */ /* 0x000fe40000000000 */
[----:B------:R-:W-:-:S04]  /*3090*/  ISETP.NE.AND P1, PT, R127, RZ, PT ;  /* 0x000000ff7f00720c */ /* 0x000fc80003f25270 */
[----:B------:R-:W-:Y:S02]  /*30a0*/  P2R R58, PR, RZ, 0x2 ;  /* 0x00000002ff3a7803 */ /* 0x000fe40000000000 */
[----:B------:R-:W-:Y:S02]  /*30b0*/  ISETP.NE.AND P1, PT, R129, RZ, PT ;  /* 0x000000ff8100720c */ /* 0x000fe40003f25270 */
[C---:B------:R-:W-:Y:S02]  /*30c0*/  FSETP.NAN.AND P4, PT, R16.reuse, R16, PT ;  /* 0x000000101000720b */ /* 0x040fe40003f88000 */
[----:B------:R-:W-:Y:S02]  /*30d0*/  P2R R57, PR, RZ, 0x2 ;  /* 0x00000002ff397803 */ /* 0x000fe40000000000 */
[----:B------:R-:W-:Y:S02]  /*30e0*/  ISETP.NE.AND P1, PT, R75, RZ, PT ;  /* 0x000000ff4b00720c */ /* 0x000fe40003f25270 */
[----:B------:R-:W-:-:S02]  /*30f0*/  @P3 SEL R16, R16, R28, P4 ;  /* 0x0000001c10103207 */ /* 0x000fc40002000000 */
[----:B------:R-:W-:Y:S02]  /*3100*/  FSETP.GEU.AND P4, PT, R29, R17, PT ;  /* 0x000000111d00720b */ /* 0x000fe40003f8e000 */
        /* <DEDUP_REMOVED lines=8> */
[-C--:B------:R-:W-:Y:S02]  /*3190*/  FSETP.GEU.AND P5, PT, R30, R18.reuse, PT ;  /* 0x000000121e00720b */ /* 0x080fe40003fae000 */
[----:B------:R-:W-:Y:S02]  /*31a0*/  P2R R32, PR, RZ, 0x2 ;  /* 0x00000002ff207803 */ /* 0x000fe40000000000 */
[----:B------:R-:W-:Y:S02]  /*31b0*/  ISETP.NE.AND P1, PT, R43, RZ, PT ;  /* 0x000000ff2b00720c */ /* 0x000fe40003f25270 */
[----:B------:R-:W-:Y:S02]  /*31c0*/  FSETP.NAN.AND P6, PT, R18, R18, PT ;  /* 0x000000121200720b */ /* 0x000fe40003fc8000 */
[----:B------:R-:W-:Y:S02]  /*31d0*/  P2R R23, PR, RZ, 0x2 ;  /* 0x00000002ff177803 */ /* 0x000fe40000000000 */
[----:B------:R-:W-:-:S03]  /*31e0*/  ISETP.NE.AND P1, PT, R48, RZ, PT ;  /* 0x000000ff3000720c */ /* 0x000fc60003f25270 */
[----:B------:R-:W-:Y:S02]  /*31f0*/  @P5 SEL R18, R18, R30, P6 ;  /* 0x0000001e12125207 */ /* 0x000fe40003000000 */
[----:B------:R-:W-:Y:S02]  /*3200*/  P2R R22, PR, RZ, 0x2 ;  /* 0x00000002ff167803 */ /* 0x000fe40000000000 */
[----:B------:R-:W-:Y:S02]  /*3210*/  ISETP.NE.AND P1, PT, R54, RZ, PT ;  /* 0x000000ff3600720c */ /* 0x000fe40003f25270 */
[----:B------:R-:W-:Y:S02]  /*3220*/  FSETP.GEU.AND P6, PT, R31, R19, PT ;  /* 0x000000131f00720b */ /* 0x000fe40003fce000 */
[----:B------:R-:W-:Y:S02]  /*3230*/  P2R R21, PR, RZ, 0x2 ;  /* 0x00000002ff157803 */ /* 0x000fe40000000000 */
[----:B------:R-:W-:-:S04]  /*3240*/  ISETP.NE.AND P1, PT, R49, RZ, PT ;  /* 0x000000ff3100720c */ /* 0x000fc80003f25270 */
[----:B------:R-:W-:Y:S02]  /*3250*/  P2R R20, PR, RZ, 0x2 ;  /* 0x00000002ff147803 */ /* 0x000fe40000000000 */
[----:B------:R-:W-:-:S04]  /*3260*/  FSETP.NAN.AND P1, PT, R19, R19, PT ;  /* 0x000000131300720b */ /* 0x000fc80003f28000 */
[----:B------:R-:W-:Y:S02]  /*3270*/  @P6 SEL R19, R19, R31, P1 ;  /* 0x0000001f13136207 */ /* 0x000fe40000800000 */
[----:B------:R-:W-:-:S04]  /*3280*/  ISETP.NE.AND P1, PT, R20, RZ, PT ;  /* 0x000000ff1400720c */ /* 0x000fc80003f25270 */
[----:B------:R-:W-:Y:S02]  /*3290*/  SEL R8, RZ, 0x1, !P1 ;  /* 0x00000001ff087807 */ /* 0x000fe40004800000 */
        /* <DEDUP_REMOVED lines=10> */
[----:B------:R-:W-:Y:S02]  /*3340*/  ISETP.NE.AND P1, PT, R35, RZ, PT ;  /* 0x000000ff2300720c */ /* 0x000fe40003f25270 */
[----:B------:R-:W-:Y:S02]  /*3350*/  P2R R56, PR, RZ, 0x40 ;  /* 0x00000040ff387803 */ /* 0x000fe40000000000 */
[----:B------:R-:W-:Y:S02]  /*3360*/  ISETP.NE.AND P6, PT, R79, RZ, PT ;  /* 0x000000ff4f00720c */ /* 0x000fe40003fc5270 */
[----:B------:R-:W-:-:S04]  /*3370*/  SEL R28, RZ, 0x1, !P1 ;  /* 0x00000001ff1c7807 */ /* 0x000fc80004800000 */
[----:B------:R-:W-:Y:S02]  /*3380*/  SEL R28, R28, 0x2, P6 ;  /* 0x000000021c1c7807 */ /* 0x000fe40003000000 */
[----:B------:R-:W-:-:S04]  /*3390*/  ISETP.NE.AND P6, PT, R88, RZ, PT ;  /* 0x000000ff5800720c */ /* 0x000fc80003fc5270 */
[----:B------:R-:W-:Y:S02]  /*33a0*/  P2R R126, PR, RZ, 0x40 ;  /* 0x00000040ff7e7803 */ /* 0x000fe40000000000 */
[----:B------:R-:W-:Y:S02]  /*33b0*/  ISETP.NE.AND P6, PT, R87, RZ, PT ;  /* 0x000000ff5700720c */ /* 0x000fe40003fc5270 */
[----:B------:R-:W-:Y:S02]  /*33c0*/  P2R R49, PR, RZ, 0x8 ;  /* 0x00000008ff317803 */ /* 0x000fe40000000000 */
[----:B------:R-:W-:Y:S02]  /*33d0*/  ISETP.NE.AND P3, PT, R125, RZ, PT ;  /* 0x000000ff7d00720c */ /* 0x000fe40003f65270 */
[----:B------:R-:W-:Y:S02]  /*33e0*/  P2R R125, PR, RZ, 0x40 ;  /* 0x00000040ff7d7803 */ /* 0x000fe40000000000 */
[----:B------:R-:W-:-:S02]  /*33f0*/  ISETP.NE.AND P6, PT, R60, RZ, PT ;  /* 0x000000ff3c00720c */ /* 0x000fc40003fc5270 */
[----:B------:R-:W-:Y:S02]  /*3400*/  P2R R54, PR, RZ, 0x10 ;  /* 0x00000010ff367803 */ /* 0x000fe40000000000 */
[----:B------:R-:W-:Y:S02]  /*3410*/  ISETP.NE.AND P4, PT, R124, RZ, PT ;  /* 0x000000ff7c00720c */ /* 0x000fe40003f85270 */
[----:B------:R-:W-:Y:S02]  /*3420*/  ISETP.NE.AND P1, PT, R36, RZ, PT ;  /* 0x000000ff2400720c */ /* 0x000fe40003f25270 */
[----:B------:R-:W-:Y:S02]  /*3430*/  P2R R124, PR, RZ, 0x40 ;  /* 0x00000040ff7c7803 */ /* 0x000fe40000000000 */
[----:B------:R-:W-:Y:S02]  /*3440*/  ISETP.NE.AND P6, PT, R61, RZ, PT ;  /* 0x000000ff3d00720c */ /* 0x000fe40003fc5270 */
[----:B------:R-:W-:-:S02]  /*3450*/  SEL R29, RZ, 0x1, !P1 ;  /* 0x00000001ff1d7807 */ /* 0x000fc40004800000 */
[----:B------:R-:W-:Y:S02]  /*3460*/  ISETP.NE.AND P1, PT, R57, RZ, PT ;  /* 0x000000ff3900720c */ /* 0x000fe40003f25270 */
[----:B------:R-:W-:Y:S02]  /*3470*/  P2R R123, PR, RZ, 0x40 ;  /* 0x00000040ff7b7803 */ /* 0x000fe40000000000 */
[----:B------:R-:W-:Y:S02]  /*3480*/  ISETP.NE.AND P6, PT, R62, RZ, PT ;  /* 0x000000ff3e00720c */ /* 0x000fe40003fc5270 */
[----:B------:R-:W-:Y:S02]  /*3490*/  SEL R30, RZ, 0x1, !P1 ;  /* 0x00000001ff1e7807 */ /* 0x000fe40004800000 */
[----:B------:R-:W-:Y:S02]  /*34a0*/  ISETP.NE.AND P1, PT, R58, RZ, PT ;  /* 0x000000ff3a00720c */ /* 0x000fe40003f25270 */
[----:B------:R-:W-:-:S02]  /*34b0*/  P2R R88, PR, RZ, 0x40 ;  /* 0x00000040ff587803 */ /* 0x000fc40000000000 */
[----:B------:R-:W-:Y:S02]  /*34c0*/  ISETP.NE.AND P6, PT, R59, RZ, PT ;  /* 0x000000ff3b00720c */ /* 0x000fe40003fc5270 */
[----:B------:R-:W-:Y:S02]  /*34d0*/  SEL R31, RZ, 0x1, !P1 ;  /* 0x00000001ff1f7807 */ /* 0x000fe40004800000 */
[----:B------:R-:W-:Y:S02]  /*34e0*/  ISETP.NE.AND P1, PT, R81, RZ, PT ;  /* 0x000000ff5100720c */ /* 0x000fe40003f25270 */
[----:B------:R-:W-:Y:S02]  /*34f0*/  P2R R87, PR, RZ, 0x40 ;  /* 0x00000040ff577803 */ /* 0x000fe40000000000 */
[----:B------:R-:W-:Y:S02]  /*3500*/  ISETP.NE.AND P6, PT, R156, RZ, PT ;  /* 0x000000ff9c00720c */ /* 0x000fe40003fc5270 */
[----:B------:R-:W-:-:S02]  /*3510*/  SEL R32, RZ, 0x1, !P1 ;  /* 0x00000001ff207807 */ /* 0x000fc40004800000 */
[----:B------:R-:W-:Y:S02]  /*3520*/  ISETP.NE.AND P1, PT, R82, RZ, PT ;  /* 0x000000ff5200720c */ /* 0x000fe40003f25270 */
[----:B------:R-:W-:Y:S02]  /*3530*/  P2R R82, PR, RZ, 0x40 ;  /* 0x00000040ff527803 */ /* 0x000fe40000000000 */
[----:B------:R-:W-:-:S04]  /*3540*/  ISETP.NE.AND P6, PT, R155, RZ, PT ;  /* 0x000000ff9b00720c */ /* 0x000fc80003fc5270 */
[----:B------:R-:W-:Y:S02]  /*3550*/  P2R R81, PR, RZ, 0x40 ;  /* 0x00000040ff517803 */ /* 0x000fe40000000000 */
[----:B------:R-:W-:Y:S02]  /*3560*/  ISETP.NE.AND P6, PT, R154, RZ, PT ;  /* 0x000000ff9a00720c */ /* 0x000fe40003fc5270 */
[----:B------:R-:W-:Y:S02]  /*3570*/  P2R R55, PR, RZ, 0x20 ;  /* 0x00000020ff377803 */ /* 0x000fe40000000000 */
[----:B------:R-:W-:Y:S02]  /*3580*/  ISETP.NE.AND P5, PT, R80, RZ, PT ;  /* 0x000000ff5000720c */ /* 0x000fe40003fa5270 */
        /* <DEDUP_REMOVED lines=20> */
[----:B------:R-:W-:Y:S02]  /*36d0*/  SEL R33, RZ, 0x1, !P1 ;  /* 0x00000001ff217807 */ /* 0x000fe40004800000 */
[----:B------:R-:W-:Y:S02]  /*36e0*/  P2R R58, PR, RZ, 0x40 ;  /* 0x00000040ff3a7803 */ /* 0x000fe40000000000 */
[----:B------:R-:W-:Y:S02]  /*36f0*/  ISETP.NE.AND P6, PT, R52, RZ, PT ;  /* 0x000000ff3400720c */ /* 0x000fe40003fc5270 */
[----:B------:R-:W-:-:S02]  /*3700*/  ISETP.NE.AND P1, PT, R130, RZ, PT ;  /* 0x000000ff8200720c */ /* 0x000fc40003f25270 */
[----:B------:R-:W-:Y:S02]  /*3710*/  P2R R57, PR, RZ, 0x40 ;  /* 0x00000040ff397803 */ /* 0x000fe40000000000 */
[----:B------:R-:W-:Y:S02]  /*3720*/  SEL R34, RZ, 0x1, !P1 ;  /* 0x00000001ff227807 */ /* 0x000fe40004800000 */
[----:B------:R-:W-:Y:S02]  /*3730*/  ISETP.NE.AND P6, PT, R53, RZ, PT ;  /* 0x000000ff3500720c */ /* 0x000fe40003fc5270 */
[----:B------:R-:W-:Y:S02]  /*3740*/  ISETP.NE.AND P1, PT, R157, RZ, PT ;  /* 0x000000ff9d00720c */ /* 0x000fe40003f25270 */
[----:B------:R-:W-:Y:S02]  /*3750*/  P2R R52, PR, RZ, 0x40 ;  /* 0x00000040ff347803 */ /* 0x000fe40000000000 */
[----:B------:R-:W-:-:S02]  /*3760*/  SEL R35, RZ, 0x1, !P1 ;  /* 0x00000001ff237807 */ /* 0x000fc40004800000 */
[----:B------:R-:W-:Y:S02]  /*3770*/  ISETP.NE.AND P6, PT, R50, RZ, PT ;  /* 0x000000ff3200720c */ /* 0x000fe40003fc5270 */
[----:B------:R-:W-:Y:S02]  /*3780*/  ISETP.NE.AND P1, PT, R158, RZ, PT ;  /* 0x000000ff9e00720c */ /* 0x000fe40003f25270 */
[----:B------:R-:W-:Y:S02]  /*3790*/  P2R R51, PR, RZ, 0x40 ;  /* 0x00000040ff337803 */ /* 0x000fe40000000000 */
[----:B------:R-:W-:Y:S02]  /*37a0*/  SEL R36, RZ, 0x1, !P1 ;  /* 0x00000001ff247807 */ /* 0x000fe40004800000 */
[----:B------:R-:W-:Y:S02]  /*37b0*/  ISETP.NE.AND P6, PT, R150, RZ, PT ;  /* 0x000000ff9600720c */ /* 0x000fe40003fc5270 */
[----:B------:R-:W-:-:S02]  /*37c0*/  ISETP.NE.AND P1, PT, R159, RZ, PT ;  /* 0x000000ff9f00720c */ /* 0x000fc40003f25270 */
[----:B------:R-:W-:Y:S02]  /*37d0*/  P2R R50, PR, RZ, 0x40 ;  /* 0x00000040ff327803 */ /* 0x000fe40000000000 */
[----:B------:R-:W-:Y:S02]  /*37e0*/  SEL R37, RZ, 0x1, !P1 ;  /* 0x00000001ff257807 */ /* 0x000fe40004800000 */
[----:B------:R-:W-:Y:S02]  /*37f0*/  ISETP.NE.AND P6, PT, R148, RZ, PT ;  /* 0x000000ff9400720c */ /* 0x000fe40003fc5270 */
[----:B------:R-:W-:Y:S02]  /*3800*/  ISETP.NE.AND P1, PT, R160, RZ, PT ;  /* 0x000000ffa000720c */ /* 0x000fe40003f25270 */
[----:B------:R-:W-:Y:S02]  /*3810*/  P2R R43, PR, RZ, 0x40 ;  /* 0x00000040ff2b7803 */ /* 0x000fe40000000000 */
[----:B------:R-:W-:-:S02]  /*3820*/  SEL R8, R8, 0x2, P1 ;  /* 0x0000000208087807 */ /* 0x000fc40000800000 */
[----:B------:R-:W-:Y:S02]  /*3830*/  ISETP.NE.AND P6, PT, R147, RZ, PT ;  /* 0x000000ff9300720c */ /* 0x000fe40003fc5270 */
[----:B------:R-:W-:Y:S02]  /*3840*/  ISETP.NE.AND P1, PT, R161, RZ, PT ;  /* 0x000000ffa100720c */ /* 0x000fe40003f25270 */
[----:B------:R-:W-:Y:S02]  /*3850*/  SEL R35, R35, 0x2, P6 ;  /* 0x0000000223237807 */ /* 0x000fe40003000000 */
[----:B------:R-:W-:Y:S02]  /*3860*/  SEL R9, R9, 0x2, P1 ;  /* 0x0000000209097807 */ /* 0x000fe40000800000 */
[----:B------:R-:W-:Y:S02]  /*3870*/  ISETP.NE.AND P6, PT, R43, RZ, PT ;  /* 0x000000ff2b00720c */ /* 0x000fe40003fc5270 */
[----:B------:R-:W-:-:S02]  /*3880*/  ISETP.NE.AND P1, PT, R162, RZ, PT ;  /* 0x000000ffa200720c */ /* 0x000fc40003f25270 */
[----:B------:R-:W-:Y:S02]  /*3890*/  SEL R36, R36, 0x2, P6 ;  /* 0x0000000224247807 */ /* 0x000fe40003000000 */
[----:B------:R-:W-:Y:S02]  /*38a0*/  SEL R20, R20, 0x2, P1 ;  /* 0x0000000214147807 */ /* 0x000fe40000800000 */
[----:B------:R-:W-:Y:S02]  /*38b0*/  ISETP.NE.AND P6, PT, R50, RZ, PT ;  /* 0x000000ff3200720c */ /* 0x000fe40003fc5270 */
[----:B------:R-:W-:Y:S02]  /*38c0*/  ISETP.NE.AND P1, PT, R163, RZ, PT ;  /* 0x000000ffa300720c */ /* 0x000fe40003f25270 */
[----:B------:R-:W-:Y:S02]  /*38d0*/  SEL R37, R37, 0x2, P6 ;  /* 0x0000000225257807 */ /* 0x000fe40003000000 */
[----:B------:R-:W-:-:S02]  /*38e0*/  SEL R21, R21, 0x2, P1 ;  /* 0x0000000215157807 */ /* 0x000fc40000800000 */
[----:B------:R-:W-:-:S04]  /*38f0*/  ISETP.NE.AND P6, PT, R51, RZ, PT ;  /* 0x000000ff3300720c */ /* 0x000fc80003fc5270 */
[----:B------:R-:W-:Y:S02]  /*3900*/  SEL R21, R21, 0x3, P6 ;  /* 0x0000000315157807 */ /* 0x000fe40003000000 */
[----:B------:R-:W-:-:S04]  /*3910*/  ISETP.NE.AND P6, PT, R52, RZ, PT ;  /* 0x000000ff3400720c */ /* 0x000fc80003fc5270 */
[----:B------:R-:W-:Y:S02]  /*3920*/  SEL R20, R20, 0x3, P6 ;  /* 0x0000000314147807 */ /* 0x000fe40003000000 */
[----:B------:R-:W-:-:S04]  /*3930*/  ISETP.NE.AND P6, PT, R57, RZ, PT ;  /* 0x000000ff3900720c */ /* 0x000fc80003fc5270 */
[----:B------:R-:W-:Y:S02]  /*3940*/  SEL R9, R9, 0x3, P6 ;  /* 0x0000000309097807 */ /* 0x000fe40003000000 */
        /* <DEDUP_REMOVED lines=11> */
[----:B------:R-:W-:Y:S02]  /*3a00*/  ISETP.NE.AND P6, PT, R61, RZ, PT ;  /* 0x000000ff3d00720c */ /* 0x000fe40003fc5270 */
[----:B------:R-:W-:Y:S02]  /*3a10*/  ISETP.NE.AND P1, PT, R166, RZ, PT ;  /* 0x000000ffa600720c */ /* 0x000fe40003f25270 */
[----:B------:R-:W-:Y:S02]  /*3a20*/  SEL R23, R23, 0x3, P6 ;  /* 0x0000000317177807 */ /* 0x000fe40003000000 */
[----:B------:R-:W-:Y:S02]  /*3a30*/  ISETP.NE.AND P6, PT, R62, RZ, PT ;  /* 0x000000ff3e00720c */ /* 0x000fe40003fc5270 */
[----:B------:R-:W-:Y:S02]  /*3a40*/  P2R R48, PR, RZ, 0x1 ;  /* 0x00000001ff307803 */ /* 0x000fe40000000000 */
[----:B------:R-:W-:-:S02]  /*3a50*/  SEL R22, R22, 0x3, P6 ;  /* 0x0000000316167807 */ /* 0x000fc40003000000 */
[----:B------:R-:W-:Y:S02]  /*3a60*/  SEL R33, R33, 0x2, P1 ;  /* 0x0000000221217807 */ /* 0x000fe40000800000 */
[----:B------:R-:W-:Y:S02]  /*3a70*/  ISETP.NE.AND P6, PT, R75, RZ, PT ;  /* 0x000000ff4b00720c */ /* 0x000fe40003fc5270 */
[----:B------:R-:W-:Y:S02]  /*3a80*/  ISETP.NE.AND P0, PT, R128, RZ, PT ;  /* 0x000000ff8000720c */ /* 0x000fe40003f05270 */
[----:B------:R-:W-:Y:S02]  /*3a90*/  SEL R33, R33, 0x3, P6 ;  /* 0x0000000321217807 */ /* 0x000fe40003000000 */
[----:B------:R-:W-:Y:S02]  /*3aa0*/  SEL R32, R32, 0x2, P0 ;  /* 0x0000000220207807 */ /* 0x000fe40000000000 */
[----:B------:R-:W-:-:S02]  /*3ab0*/  ISETP.NE.AND P6, PT, R76, RZ, PT ;  /* 0x000000ff4c00720c */ /* 0x000fc40003fc5270 */
[----:B------:R-:W-:Y:S02]  /*3ac0*/  SEL R31, R31, 0x2, P3 ;  /* 0x000000021f1f7807 */ /* 0x000fe40001800000 */
[----:B------:R-:W-:Y:S02]  /*3ad0*/  SEL R32, R32, 0x3, P6 ;  /* 0x0000000320207807 */ /* 0x000fe40003000000 */
[----:B------:R-:W-:Y:S02]  /*3ae0*/  ISETP.NE.AND P6, PT, R77, RZ, PT ;  /* 0x000000ff4d00720c */ /* 0x000fe40003fc5270 */
[----:B------:R-:W-:Y:S02]  /*3af0*/  SEL R30, R30, 0x2, P4 ;  /* 0x000000021e1e7807 */ /* 0x000fe40002000000 */
[----:B------:R-:W-:Y:S02]  /*3b00*/  SEL R31, R31, 0x3, P6 ;  /* 0x000000031f1f7807 */ /* 0x000fe40003000000 */
[----:B------:R-:W-:-:S04]  /*3b10*/  ISETP.NE.AND P6, PT, R78, RZ, PT ;  /* 0x000000ff4e00720c */ /* 0x000fc80003fc5270 */
[----:B------:R-:W-:Y:S02]  /*3b20*/  SEL R30, R30, 0x3, P6 ;  /* 0x000000031e1e7807 */ /* 0x000fe40003000000 */
[----:B------:R-:W-:-:S04]  /*3b30*/  ISETP.NE.AND P6, PT, R79, RZ, PT ;  /* 0x000000ff4f00720c */ /* 0x000fc80003fc5270 */
[----:B------:R-:W-:Y:S02]  /*3b40*/  SEL R37, R37, 0x3, P6 ;  /* 0x0000000325257807 */ /* 0x000fe40003000000 */
[----:B------:R-:W-:Y:S02]  /*3b50*/  ISETP.NE.AND P6, PT, R80, RZ, PT ;  /* 0x000000ff5000720c */ /* 0x000fe40003fc5270 */
[----:B------:R-:W-:Y:S02]  /*3b60*/  P2R R40, PR, RZ, 0x4 ;  /* 0x00000004ff287803 */ /* 0x000fe40000000000 */
[----:B------:R-:W-:Y:S02]  /*3b70*/  SEL R36, R36, 0x3, P6 ;  /* 0x0000000324247807 */ /* 0x000fe40003000000 */
[----:B------:R-:W-:Y:S02]  /*3b80*/  ISETP.NE.AND P6, PT, R81, RZ, PT ;  /* 0x000000ff5100720c */ /* 0x000fe40003fc5270 */
[----:B------:R-:W-:-:S02]  /*3b90*/  ISETP.NE.AND P2, PT, R168, RZ, PT ;  /* 0x000000ffa800720c */ /* 0x000fc40003f45270 */
[----:B------:R-:W-:Y:S02]  /*3ba0*/  SEL R35, R35, 0x3, P6 ;  /* 0x0000000323237807 */ /* 0x000fe40003000000 */
[----:B------:R-:W-:Y:S02]  /*3bb0*/  SEL R34, R34, 0x2, P2 ;  /* 0x0000000222227807 */ /* 0x000fe40001000000 */
[----:B------:R-:W-:-:S04]  /*3bc0*/  ISETP.NE.AND P6, PT, R82, RZ, PT ;  /* 0x000000ff5200720c */ /* 0x000fc80003fc5270 */
        /* <DEDUP_REMOVED lines=73> */
[----:B------:R-:W-:Y:S02]  /*4060*/  ISETP.NE.AND P6, PT, R53, RZ, PT ;  /* 0x000000ff3500720c */ /* 0x000fe40003fc5270 */
[----:B------:R-:W-:Y:S02]  /*4070*/  ISETP.NE.AND P4, PT, R90, RZ, PT ;  /* 0x000000ff5a00720c */ /* 0x000fe40003f85270 */
[----:B------:R-:W-:Y:S02]  /*4080*/  SEL R9, R9, 0x5, P6 ;  /* 0x0000000509097807 */ /* 0x000fe40003000000 */
[----:B------:R-:W-:Y:S02]  /*4090*/  ISETP.NE.AND P6, PT, R57, RZ, PT ;  /* 0x000000ff3900720c */ /* 0x000fe40003fc5270 */
[----:B------:R-:W-:-:S02]  /*40a0*/  SEL R29, R29, 0x4, P4 ;  /* 0x000000041d1d7807 */ /* 0x000fc40002000000 */
[----:B------:R-:W-:Y:S02]  /*40b0*/  SEL R8, R8, 0x5, P6 ;  /* 0x0000000508087807 */ /* 0x000fe40003000000 */
[----:B------:R-:W-:Y:S02]  /*40c0*/  ISETP.NE.AND P6, PT, R58, RZ, PT ;  /* 0x000000ff3a00720c */ /* 0x000fe40003fc5270 */
[----:B------:R-:W-:Y:S02]  /*40d0*/  ISETP.NE.AND P5, PT, R89, RZ, PT ;  /* 0x000000ff5900720c */ /* 0x000fe40003fa5270 */
[----:B------:R-:W-:Y:S02]  /*40e0*/  SEL R29, R29, 0x5, P6 ;  /* 0x000000051d1d7807 */ /* 0x000fe40003000000 */
        /* <DEDUP_REMOVED lines=13> */
[----:B------:R-:W-:-:S02]  /*41c0*/  ISETP.NE.AND P6, PT, R67, RZ, PT ;  /* 0x000000ff4300720c */ /* 0x000fc40003fc5270 */
[----:B------:R-:W-:Y:S02]  /*41d0*/  ISETP.NE.AND P0, PT, R118, RZ, PT ;  /* 0x000000ff7600720c */ /* 0x000fe40003f05270 */
[----:B------:R-:W-:Y:S02]  /*41e0*/  SEL R32, R32, 0x5, P6 ;  /* 0x0000000520207807 */ /* 0x000fe40003000000 */
[----:B------:R-:W-:Y:S02]  /*41f0*/  SEL R31, R31, 0x4, P0 ;  /* 0x000000041f1f7807 */ /* 0x000fe40000000000 */
[----:B------:R-:W-:Y:S02]  /*4200*/  ISETP.NE.AND P6, PT, R68, RZ, PT ;  /* 0x000000ff4400720c */ /* 0x000fe40003fc5270 */
[----:B------:R-:W-:Y:S02]  /*4210*/  ISETP.NE.AND P1, PT, R119, RZ, PT ;  /* 0x000000ff7700720c */ /* 0x000fe40003f25270 */
[----:B------:R-:W-:-:S04]  /*4220*/  SEL R34, R31, 0x5, P6 ;  /* 0x000000051f227807 */ /* 0x000fc80003000000 */
[----:B------:R-:W-:Y:S02]  /*4230*/  SEL R34, R34, 0x6, P1 ;  /* 0x0000000622227807 */ /* 0x000fe40000800000 */
[----:B------:R-:W-:-:S04]  /*4240*/  ISETP.NE.AND P1, PT, R112, RZ, PT ;  /* 0x000000ff7000720c */ /* 0x000fc80003f25270 */
[----:B------:R-:W-:Y:S02]  /*4250*/  P2R R63, PR, RZ, 0x2 ;  /* 0x00000002ff3f7803 */ /* 0x000fe40000000000 */
[----:B------:R-:W-:-:S04]  /*4260*/  ISETP.NE.AND P1, PT, R107, RZ, PT ;  /* 0x000000ff6b00720c */ /* 0x000fc80003f25270 */
[----:B------:R-:W-:Y:S02]  /*4270*/  P2R R62, PR, RZ, 0x2 ;  /* 0x00000002ff3e7803 */ /* 0x000fe40000000000 */
[----:B------:R-:W-:-:S04]  /*4280*/  ISETP.NE.AND P1, PT, R106, RZ, PT ;  /* 0x000000ff6a00720c */ /* 0x000fc80003f25270 */
[----:B------:R-:W-:Y:S02]  /*4290*/  P2R R61, PR, RZ, 0x2 ;  /* 0x00000002ff3d7803 */ /* 0x000fe40000000000 */
[----:B------:R-:W-:Y:S02]  /*42a0*/  ISETP.NE.AND P1, PT, R102, RZ, PT ;  /* 0x000000ff6600720c */ /* 0x000fe40003f25270 */
[----:B------:R-:W-:Y:S02]  /*42b0*/  ISETP.NE.AND P3, PT, R116, RZ, PT ;  /* 0x000000ff7400720c */ /* 0x000fe40003f65270 */
[----:B------:R-:W-:Y:S02]  /*42c0*/  P2R R60, PR, RZ, 0x2 ;  /* 0x00000002ff3c7803 */ /* 0x000fe40000000000 */
[----:B------:R-:W-:Y:S02]  /*42d0*/  ISETP.NE.AND P1, PT, R101, RZ, PT ;  /* 0x000000ff6500720c */ /* 0x000fe40003f25270 */
[----:B------:R-:W-:-:S02]  /*42e0*/  SEL R30, R30, 0x4, P3 ;  /* 0x000000041e1e7807 */ /* 0x000fc40001800000 */
[----:B------:R-:W-:Y:S02]  /*42f0*/  ISETP.NE.AND P6, PT, R69, RZ, PT ;  /* 0x000000ff4500720c */ /* 0x000fe40003fc5270 */
[----:B------:R-:W-:Y:S02]  /*4300*/  P2R R59, PR, RZ, 0x2 ;  /* 0x00000002ff3b7803 */ /* 0x000fe40000000000 */
[----:B------:R-:W-:Y:S02]  /*4310*/  ISETP.NE.AND P1, PT, R100, RZ, PT ;  /* 0x000000ff6400720c */ /* 0x000fe40003f25270 */
[----:B------:R-:W-:Y:S02]  /*4320*/  SEL R35, R30, 0x5, P6 ;  /* 0x000000051e237807 */ /* 0x000fe40003000000 */
[----:B------:R-:W-:Y:S02]  /*4330*/  ISETP.NE.AND P6, PT, R70, RZ, PT ;  /* 0x000000ff4600720c */ /* 0x000fe40003fc5270 */
[----:B------:R-:W-:-:S02]  /*4340*/  P2R R58, PR, RZ, 0x2 ;  /* 0x00000002ff3a7803 */ /* 0x000fc40000000000 */
[----:B------:R-:W-:Y:S02]  /*4350*/  ISETP.NE.AND P1, PT, R99, RZ, PT ;  /* 0x000000ff6300720c */ /* 0x000fe40003f25270 */
[----:B------:R-:W-:Y:S02]  /*4360*/  SEL R37, R37, 0x5, P6 ;  /* 0x0000000525257807 */ /* 0x000fe40003000000 */
        /* <DEDUP_REMOVED lines=25> */
[----:B------:R-:W-:Y:S02]  /*4500*/  ISETP.NE.AND P6, PT, R81, RZ, PT ;  /* 0x000000ff5100720c */ /* 0x000fe40003fc5270 */
[----:B------:R-:W-:Y:S02]  /*4510*/  P2R R43, PR, RZ, 0x2 ;  /* 0x00000002ff2b7803 */ /* 0x000fe40000000000 */
[----:B------:R-:W-:-:S02]  /*4520*/  ISETP.NE.AND P1, PT, R44, RZ, PT ;  /* 0x000000ff2c00720c */ /* 0x000fc40003f25270 */
[----:B------:R-:W-:Y:S02]  /*4530*/  SEL R21, R21, 0x6, P6 ;  /* 0x0000000615157807 */ /* 0x000fe40003000000 */
[----:B------:R-:W-:Y:S02]  /*4540*/  SEL R31, R23, 0x6, P5 ;  /* 0x00000006171f7807 */ /* 0x000fe40002800000 */
[----:B------:R-:W-:Y:S02]  /*4550*/  ISETP.NE.AND P6, PT, R82, RZ, PT ;  /* 0x000000ff5200720c */ /* 0x000fe40003fc5270 */
[----:B------:R-:W-:Y:S02]  /*4560*/  P2R R23, PR, RZ, 0x2 ;  /* 0x00000002ff177803 */ /* 0x000fe40000000000 */
[----:B------:R-:W-:Y:S02]  /*4570*/  ISETP.NE.AND P1, PT, R41, RZ, PT ;  /* 0x000000ff2900720c */ /* 0x000fe40003f25270 */
[----:B------:R-:W-:-:S02]  /*4580*/  SEL R30, R22, 0x6, P6 ;  /* 0x00000006161e7807 */ /* 0x000fc40003000000 */
        /* <DEDUP_REMOVED lines=23> */
[----:B------:R-:W-:Y:S02]  /*4700*/  ISETP.NE.AND P6, PT, R141, RZ, PT ;  /* 0x000000ff8d00720c */ /* 0x000fe40003fc5270 */
[----:B------:R-:W-:Y:S02]  /*4710*/  SEL R29, R29, 0x7, P1 ;  /* 0x000000071d1d7807 */ /* 0x000fe40000800000 */
[----:B------:R-:W-:-:S02]  /*4720*/  SEL R28, R28, 0x6, P4 ;  /* 0x000000061c1c7807 */ /* 0x000fc40002000000 */
[----:B------:R-:W-:Y:S02]  /*4730*/  P2R R67, PR, RZ, 0x40 ;  /* 0x00000040ff437803 */ /* 0x000fe40000000000 */
[----:B------:R-:W-:Y:S02]  /*4740*/  ISETP.NE.AND P1, PT, R58, RZ, PT ;  /* 0x000000ff3a00720c */ /* 0x000fe40003f25270 */
[----:B------:R-:W-:Y:S02]  /*4750*/  ISETP.NE.AND P6, PT, R140, RZ, PT ;  /* 0x000000ff8c00720c */ /* 0x000fe40003fc5270 */
[----:B------:R-:W-:Y:S02]  /*4760*/  SEL R28, R28, 0x7, P1 ;  /* 0x000000071c1c7807 */ /* 0x000fe40000800000 */
[----:B------:R-:W-:Y:S02]  /*4770*/  P2R R66, PR, RZ, 0x40 ;  /* 0x00000040ff427803 */ /* 0x000fe40000000000 */
[----:B------:R-:W-:-:S02]  /*4780*/  ISETP.NE.AND P1, PT, R59, RZ, PT ;  /* 0x000000ff3b00720c */ /* 0x000fc40003f25270 */
[----:B------:R-:W-:Y:S02]  /*4790*/  ISETP.NE.AND P6, PT, R138, RZ, PT ;  /* 0x000000ff8a00720c */ /* 0x000fe40003fc5270 */
[----:B------:R-:W-:Y:S02]  /*47a0*/  SEL R31, R31, 0x7, P1 ;  /* 0x000000071f1f7807 */ /* 0x000fe40000800000 */
[----:B------:R-:W-:Y:S02]  /*47b0*/  P2R R65, PR, RZ, 0x40 ;  /* 0x00000040ff417803 */ /* 0x000fe40000000000 */
[----:B------:R-:W-:Y:S02]  /*47c0*/  ISETP.NE.AND P1, PT, R60, RZ, PT ;  /* 0x000000ff3c00720c */ /* 0x000fe40003f25270 */
[----:B------:R-:W-:Y:S02]  /*47d0*/  ISETP.NE.AND P6, PT, R137, RZ, PT ;  /* 0x000000ff8900720c */ /* 0x000fe40003fc5270 */
[----:B------:R-:W-:-:S02]  /*47e0*/  SEL R30, R30, 0x7, P1 ;  /* 0x000000071e1e7807 */ /* 0x000fc40000800000 */
[----:B------:R-:W-:Y:S02]  /*47f0*/  P2R R64, PR, RZ, 0x40 ;  /* 0x00000040ff407803 */ /* 0x000fe40000000000 */
        /* <DEDUP_REMOVED lines=9> */
[----:B------:R-:W-:Y:S02]  /*4890*/  SEL R32, R39, 0x7, P6 ;  /* 0x0000000727207807 */ /* 0x000fe40003000000 */
[----:B------:R-:W-:Y:S01]  /*48a0*/  ISETP.NE.AND P6, PT, R45, RZ, PT ;  /* 0x000000ff2d00720c */ /* 0x000fe20003fc5270 */
[----:B------:R-:W1:Y:S03]  /*48b0*/  S2UR UR5, SR_CgaCtaId ;  /* 0x00000000000579c3 */ /* 0x000e660000008800 */
[----:B------:R-:W-:-:S02]  /*48c0*/  SEL R33, R41, 0x7, P6 ;  /* 0x0000000729217807 */ /* 0x000fc40003000000 */
[----:B------:R-:W-:Y:S02]  /*48d0*/  ISETP.NE.AND P6, PT, R64, RZ, PT ;  /* 0x000000ff4000720c */ /* 0x000fe40003fc5270 */
[----:B------:R-:W-:Y:S02]  /*48e0*/  ISETP.NE.AND P0, PT, R117, RZ, PT ;  /* 0x000000ff7500720c */ /* 0x000fe40003f05270 */
[----:B------:R-:W-:Y:S02]  /*48f0*/  SEL R8, R21, 0x8, P6 ;  /* 0x0000000815087807 */ /* 0x000fe40003000000 */
[----:B------:R-:W-:Y:S02]  /*4900*/  ISETP.NE.AND P6, PT, R65, RZ, PT ;  /* 0x000000ff4100720c */ /* 0x000fe40003fc5270 */
[----:B------:R-:W-:Y:S02]  /*4910*/  SEL R35, R35, 0x6, P0 ;  /* 0x0000000623237807 */ /* 0x000fe40000000000 */
[----:B------:R-:W-:-:S02]  /*4920*/  ISETP.NE.AND P2, PT, R114, RZ, PT ;  /* 0x000000ff7200720c */ /* 0x000fc40003f45270 */
[----:B------:R-:W-:Y:S02]  /*4930*/  ISETP.NE.AND P1, PT, R63, RZ, PT ;  /* 0x000000ff3f00720c */ /* 0x000fe40003f25270 */
[----:B------:R-:W-:Y:S02]  /*4940*/  SEL R9, R20, 0x8, P6 ;  /* 0x0000000814097807 */ /* 0x000fe40003000000 */
[----:B------:R-:W-:Y:S02]  /*4950*/  ISETP.NE.AND P6, PT, R66, RZ, PT ;  /* 0x000000ff4200720c */ /* 0x000fe40003fc5270 */
[----:B------:R-:W-:Y:S02]  /*4960*/  SEL R38, R34, 0x7, P1 ;  /* 0x0000000722267807 */ /* 0x000fe40000800000 */
[----:B------:R-:W-:Y:S02]  /*4970*/  SEL R35, R35, 0x7, P2 ;  /* 0x0000000723237807 */ /* 0x000fe40001000000 */
[----:B------:R-:W-:-:S02]  /*4980*/  ISETP.NE.AND P1, PT, R42, RZ, PT ;  /* 0x000000ff2a00720c */ /* 0x000fc40003f25270 */
[----:B------:R-:W-:Y:S02]  /*4990*/  ISETP.NE.AND P2, PT, R40, RZ, PT ;  /* 0x000000ff2800720c */ /* 0x000fe40003f45270 */
[----:B------:R-:W-:Y:S02]  /*49a0*/  SEL R20, R22, 0x8, P6 ;  /* 0x0000000816147807 */ /* 0x000fe40003000000 */
[----:B------:R-:W-:Y:S02]  /*49b0*/  ISETP.NE.AND P6, PT, R67, RZ, PT ;  /* 0x000000ff4300720c */ /* 0x000fe40003fc5270 */
[----:B------:R-:W-:Y:S02]  /*49c0*/  ISETP.NE.AND P5, PT, R146, RZ, PT ;  /* 0x000000ff9200720c */ /* 0x000fe40003fa5270 */
[----:B------:R-:W-:Y:S02]  /*49d0*/  ISETP.NE.AND P4, PT, R149, RZ, PT ;  /* 0x000000ff9500720c */ /* 0x000fe40003f85270 */
[----:B------:R-:W-:-:S02]  /*49e0*/  ISETP.NE.AND P3, PT, R151, RZ, PT ;  /* 0x000000ff9700720c */ /* 0x000fc40003f65270 */
[----:B------:R-:W-:Y:S02]  /*49f0*/  ISETP.NE.AND P0, PT, R152, RZ, PT ;  /* 0x000000ff9800720c */ /* 0x000fe40003f05270 */
[----:B------:R-:W-:Y:S02]  /*4a00*/  SEL R44, R44, 0x7, P2 ;  /* 0x000000072c2c7807 */ /* 0x000fe40001000000 */
[----:B------:R-:W-:Y:S02]  /*4a10*/  SEL R34, R43, 0x7, P1 ;  /* 0x000000072b227807 */ /* 0x000fe40000800000 */
[----:B------:R-:W-:Y:S02]  /*4a20*/  ISETP.NE.AND P2, PT, R139, RZ, PT ;  /* 0x000000ff8b00720c */ /* 0x000fe40003f45270 */
[----:B------:R-:W-:Y:S02]  /*4a30*/  ISETP.NE.AND P1, PT, R136, RZ, PT ;  /* 0x000000ff8800720c */ /* 0x000fe40003f25270 */
[----:B------:R-:W-:-:S02]  /*4a40*/  SEL R21, R23, 0x8, P6 ;  /* 0x0000000817157807 */ /* 0x000fc40003000000 */
[----:B------:R-:W-:Y:S02]  /*4a50*/  SEL R22, R29, 0x8, P5 ;  /* 0x000000081d167807 */ /* 0x000fe40002800000 */
[----:B------:R-:W-:Y:S02]  /*4a60*/  SEL R23, R28, 0x8, P4 ;  /* 0x000000081c177807 */ /* 0x000fe40002000000 */
[----:B------:R-:W-:Y:S02]  /*4a70*/  SEL R28, R31, 0x8, P3 ;  /* 0x000000081f1c7807 */ /* 0x000fe40001800000 */
[----:B------:R-:W-:Y:S02]  /*4a80*/  SEL R29, R30, 0x8, P0 ;  /* 0x000000081e1d7807 */ /* 0x000fe40000000000 */
[----:B------:R-:W-:Y:S01]  /*4a90*/  SEL R30, R36, 0x8, P1 ;  /* 0x00000008241e7807 */ /* 0x000fe20000800000 */
[C---:B------:R-:W-:Y:S01]  /*4aa0*/  IMAD.SHL.U32 R36, R10.reuse, 0x2, RZ ;  /* 0x000000020a247824 */ /* 0x040fe200078e00ff */
[----:B------:R-:W-:Y:S01]  /*4ab0*/  SEL R31, R37, 0x8, P2 ;  /* 0x00000008251f7807 */ /* 0x000fe20001000000 */
[----:B------:R-:W-:Y:S01]  /*4ac0*/  IMAD.SHL.U32 R37, R10, 0x40, RZ ;  /* 0x000000400a257824 */ /* 0x000fe200078e00ff */
[----:B------:R-:W-:-:S02]  /*4ad0*/  UMOV UR4, 0x400 ;  /* 0x0000040000047882 */ /* 0x000fc40000000000 */
[----:B-1----:R-:W-:Y:S01]  /*4ae0*/  UPRMT UR4, UR5, 0x654, UR4 ;  /* 0x0000065405047896 */ /* 0x002fe20008000004 */
[----:B------:R-:W-:Y:S02]  /*4af0*/  LOP3.LUT R36, R36, 0x1fc, RZ, 0xc0, !PT ;  /* 0x000001fc24247812 */ /* 0x000fe400078ec0ff */
[----:B------:R-:W-:-:S04]  /*4b00*/  LOP3.LUT R37, R37, 0x3fc0, RZ, 0xc0, !PT ;  /* 0x00003fc025257812 */ /* 0x000fc800078ec0ff */
[----:B------:R-:W-:-:S05]  /*4b10*/  IADD3 R36, R37, UR4, R36 ;  /* 0x0000000425247c10 */ /* 0x000fca000fffe024 */
[----:B------:R-:W-:Y:S04]  /*4b20*/  STS [R36], R24 ;  /* 0x0000001824007388 */ /* 0x000fe80000000800 */
[----:B------:R-:W-:Y:S04]  /*4b30*/  STS [R36+0x4], R25 ;  /* 0x0000041924007388 */ /* 0x000fe80000000800 */
[----:B------:R-:W-:Y:S04]  /*4b40*/  STS [R36+0x8], R26 ;  /* 0x0000081a24007388 */ /* 0x000fe80000000800 */
[----:B------:R-:W-:Y:S04]  /*4b50*/  STS [R36+0xc], R27 ;  /* 0x00000c1b24007388 */ /* 0x000fe80000000800 */
[----:B------:R1:W-:Y:S04]  /*4b60*/  STS [R36+0x10], R4 ;  /* 0x0000100424007388 */ /* 0x0003e80000000800 */
[----:B------:R2:W-:Y:S04]  /*4b70*/  STS [R36+0x14], R5 ;  /* 0x0000140524007388 */ /* 0x0005e80000000800 */
[----:B------:R-:W-:Y:S04]  /*4b80*/  STS [R36+0x18], R6 ;  /* 0x0000180624007388 */ /* 0x000fe80000000800 */
[----:B------:R3:W-:Y:S04]  /*4b90*/  STS [R36+0x1c], R7 ;  /* 0x00001c0724007388 */ /* 0x0007e80000000800 */
[----:B------:R4:W-:Y:S04]  /*4ba0*/  STS [R36+0x20], R12 ;  /* 0x0000200c24007388 */ /* 0x0009e80000000800 */
[----:B------:R-:W-:Y:S04]  /*4bb0*/  STS [R36+0x24], R13 ;  /* 0x0000240d24007388 */ /* 0x000fe80000000800 */
[----:B------:R-:W-:Y:S04]  /*4bc0*/  STS [R36+0x28], R14 ;  /* 0x0000280e24007388 */ /* 0x000fe80000000800 */
[----:B------:R5:W-:Y:S04]  /*4bd0*/  STS [R36+0x2c], R15 ;  /* 0x00002c0f24007388 */ /* 0x000be80000000800 */
[----:B------:R1:W-:Y:S04]  /*4be0*/  STS [R36+0x30], R16 ;  /* 0x0000301024007388 */ /* 0x0003e80000000800 */
[----:B------:R2:W-:Y:S04]  /*4bf0*/  STS [R36+0x34], R17 ;  /* 0x0000341124007388 */ /* 0x0005e80000000800 */
[----:B------:R2:W-:Y:S04]  /*4c00*/  STS [R36+0x38], R18 ;  /* 0x0000381224007388 */ /* 0x0005e80000000800 */
[----:B------:R-:W-:Y:S01]  /*4c10*/  STS [R36+0x3c], R19 ;  /* 0x00003c1324007388 */ /* 0x000fe20000000800 */
[----:B-1----:R-:W-:-:S02]  /*4c20*/  SHF.R.U32.HI R4, RZ, 0x3, R10 ;  /* 0x00000003ff047819 */ /* 0x002fc4000001160a */
[----:B------:R-:W-:Y:S02]  /*4c30*/  SHF.R.U32.HI R25, RZ, 0x5, R10 ;  /* 0x00000005ff197819 */ /* 0x000fe4000001160a */
[----:B------:R-:W-:Y:S02]  /*4c40*/  LOP3.LUT R4, R4, 0x1c, RZ, 0xc0, !PT ;  /* 0x0000001c04047812 */ /* 0x000fe400078ec0ff */
[----:B------:R-:W-:Y:S02]  /*4c50*/  LOP3.LUT R40, R10, 0xff, RZ, 0xc0, !PT ;  /* 0x000000ff0a287812 */ /* 0x000fe400078ec0ff */
[----:B------:R-:W-:Y:S01]  /*4c60*/  LOP3.LUT R25, R0, 0x7, R25, 0xf8, !PT ;  /* 0x0000000700197812 */ /* 0x000fe200078ef819 */
[----:B--2---:R-:W-:Y:S01]  /*4c70*/  VIADD R5, R4, UR4 ;  /* 0x0000000404057c36 */ /* 0x004fe20008000000 */
[----:B---3--:R-:W-:Y:S02]  /*4c80*/  LOP3.LUT R7, R40, 0x100, RZ, 0xfc, !PT ;  /* 0x0000010028077812 */ /* 0x008fe400078efcff */
[C---:B------:R-:W-:Y:S01]  /*4c90*/  LOP3.LUT R6, R25.reuse, 0x8, RZ, 0xfc, !PT ;  /* 0x0000000819067812 */ /* 0x040fe200078efcff */
[----:B------:R-:W-:Y:S01]  /*4ca0*/  IMAD.HI R4, R25, 0x51eb851f, RZ ;  /* 0x51eb851f19047827 */ /* 0x000fe200078e02ff */
[----:B----4-:R-:W-:-:S03]  /*4cb0*/  SHF.R.U32.HI R12, RZ, 0x3, R7 ;  /* 0x00000003ff0c7819 */ /* 0x010fc60000011607 */
[----:B-----5:R-:W-:Y:S01]  /*4cc0*/  IMAD R15, R40, 0x4, R5 ;  /* 0x00000004280f7824 */ /* 0x020fe200078e0205 */
[----:B------:R-:W-:Y:S01]  /*4cd0*/  BAR.SYNC.DEFER_BLOCKING 0x0 ;  /* 0x0000000000007b1d */ /* 0x000fe20000010000 */
[----:B------:R-:W-:Y:S01]  /*4ce0*/  SHF.R.U32.HI R5, RZ, 0x1f, R4 ;  /* 0x0000001fff057819 */ /* 0x000fe20000011604 */
[----:B------:R-:W-:Y:S01]  /*4cf0*/  IMAD.HI R7, R6, 0x51eb851f, RZ ;  /* 0x51eb851f06077827 */ /* 0x000fe200078e02ff */
[----:B------:R-:W-:Y:S02]  /*4d00*/  LOP3.LUT R13, R12, 0x3c, RZ, 0xc0, !PT ;  /* 0x0000003c0c0d7812 */ /* 0x000fe400078ec0ff */
[----:B------:R-:W-:Y:S02]  /*4d10*/  LOP3.LUT R14, R40, 0x200, RZ, 0xfc, !PT ;  /* 0x00000200280e7812 */ /* 0x000fe400078efcff */
[----:B------:R-:W-:Y:S02]  /*4d20*/  LOP3.LUT R11, R11, 0x1f, R10, 0xf8, !PT ;  /* 0x0000001f0b0b7812 */ /* 0x000fe400078ef80a */
[----:B------:R-:W-:-:S02]  /*4d30*/  LOP3.LUT R10, R25, 0x10, RZ, 0xfc, !PT ;  /* 0x00000010190a7812 */ /* 0x000fc400078efcff */
[----:B------:R-:W-:Y:S01]  /*4d40*/  LEA.HI.SX32 R12, R4, R5, 0x1d ;  /* 0x00000005040c7211 */ /* 0x000fe200078feaff */
[----:B------:R-:W-:Y:S01]  /*4d50*/  VIADD R5, R13, UR4 ;  /* 0x000000040d057c36 */ /* 0x000fe20008000000 */
[----:B------:R-:W-:Y:S02]  /*4d60*/  SHF.R.U32.HI R4, RZ, 0x1f, R7 ;  /* 0x0000001fff047819 */ /* 0x000fe40000011607 */
[----:B0-----:R-:W-:Y:S01]  /*4d70*/  SHF.R.U32.HI R16, RZ, 0x3, R14 ;  /* 0x00000003ff107819 */ /* 0x001fe2000001160e */
[----:B------:R0:W1:Y:S01]  /*4d80*/  LDS R19, [R15] ;  /* 0x000000000f137984 */ /* 0x0000620000000800 */
[----:B------:R-:W-:Y:S02]  /*4d90*/  IMAD.HI R14, R10, 0x51eb851f, RZ ;  /* 0x51eb851f0a0e7827 */ /* 0x000fe400078e02ff */
[----:B------:R-:W-:Y:S02]  /*4da0*/  LOP3.LUT R17, R16, 0x5c, RZ, 0xc0, !PT ;  /* 0x0000005c10117812 */ /* 0x000fe400078ec0ff */
[----:B------:R-:W-:Y:S01]  /*4db0*/  LEA.HI.SX32 R13, R7, R4, 0x1d ;  /* 0x00000004070d7211 */ /* 0x000fe200078feaff */
[----:B------:R-:W-:-:S02]  /*4dc0*/  IMAD R16, R40, 0x4, R5 ;  /* 0x0000000428107824 */ /* 0x000fc400078e0205 */
[----:B------:R-:W2:Y:S01]  /*4dd0*/  LDC.64 R4, c[0x0][0x218] ;  /* 0x00008600ff047b82 */ /* 0x000ea20000000a00 */
[----:B------:R-:W-:Y:S01]  /*4de0*/  SHF.R.U32.HI R7, RZ, 0x1f, R14 ;  /* 0x0000001fff077819 */ /* 0x000fe2000001160e */
[----:B------:R-:W-:Y:S01]  /*4df0*/  VIADD R17, R17, UR4 ;  /* 0x0000000411117c36 */ /* 0x000fe20008000000 */
[C---:B------:R-:W-:Y:S01]  /*4e00*/  LOP3.LUT R18, R40.reuse, 0x300, RZ, 0xfc, !PT ;  /* 0x0000030028127812 */ /* 0x040fe200078efcff */
[----:B------:R3:W4:Y:S01]  /*4e10*/  LDS R27, [R16+0x400] ;  /* 0x00040000101b7984 */ /* 0x0007220000000800 */
[----:B------:R-:W-:Y:S01]  /*4e20*/  ISETP.NE.AND P1, PT, R47, RZ, PT ;  /* 0x000000ff2f00720c */ /* 0x000fe20003f25270 */
[----:B------:R-:W-:Y:S01]  /*4e30*/  IMAD R17, R40, 0x4, R17 ;  /* 0x0000000428117824 */ /* 0x000fe200078e0211 */
[----:B0-----:R-:W-:Y:S02]  /*4e40*/  LEA.HI.SX32 R15, R14, R7, 0x1d ;  /* 0x000000070e0f7211 */ /* 0x001fe400078feaff */
[----:B------:R-:W-:Y:S02]  /*4e50*/  LOP3.LUT R7, R40, 0x400, RZ, 0xfc, !PT ;  /* 0x0000040028077812 */ /* 0x000fe400078efcff */
[----:B------:R-:W-:Y:S01]  /*4e60*/  SHF.R.U32.HI R18, RZ, 0x3, R18 ;  /* 0x00000003ff127819 */ /* 0x000fe20000011612 */
[----:B------:R-:W-:Y:S01]  /*4e70*/  IMAD R14, R12, -0x19, R25 ;  /* 0xffffffe70c0e7824 */ /* 0x000fe200078e0219 */
[----:B------:R-:W-:Y:S01]  /*4e80*/  ISETP.NE.AND P2, PT, R131, RZ, PT ;  /* 0x000000ff8300720c */ /* 0x000fe20003f45270 */
[----:B------:R0:W5:Y:S01]  /*4e90*/  LDS R37, [R17+0x800] ;  /* 0x0008000011257984 */ /* 0x0001620000000800 */
[----:B------:R-:W-:-:S02]  /*4ea0*/  SEL R41, R38, 0x8, P1 ;  /* 0x0000000826297807 */ /* 0x000fc40000800000 */
[C---:B------:R-:W-:Y:S02]  /*4eb0*/  ISETP.GE.AND P1, PT, R11.reuse, 0xc0, PT ;  /* 0x000000c00b00780c */ /* 0x040fe40003f26270 */
[----:B------:R-:W-:Y:S02]  /*4ec0*/  LOP3.LUT R18, R18, 0x7c, RZ, 0xc0, !PT ;  /* 0x0000007c12127812 */ /* 0x000fe400078ec0ff */
[----:B------:R-:W-:Y:S01]  /*4ed0*/  SHF.R.U32.HI R24, RZ, 0x3, R7 ;  /* 0x00000003ff187819 */ /* 0x000fe20000011607 */
[----:B------:R-:W-:Y:S01]  /*4ee0*/  IMAD R7, R11, 0x19, R14 ;  /* 0x000000190b077824 */ /* 0x000fe200078e020e */
[----:B------:R-:W-:Y:S01]  /*4ef0*/  SEL R38, R35, 0x8, P2 ;  /* 0x0000000823267807 */ /* 0x000fe20001000000 */
[----:B------:R-:W-:Y:S01]  /*4f00*/  VIADD R39, R18, UR4 ;  /* 0x0000000412277c36 */ /* 0x000fe20008000000 */
[----:B------:R-:W-:Y:S02]  /*4f10*/  ISETP.LT.AND P2, PT, R25, 0x64, !P1 ;  /* 0x000000641900780c */ /* 0x000fe40004f41270 */
[----:B------:R-:W-:-:S02]  /*4f20*/  LOP3.LUT R24, R24, 0x9c, RZ, 0xc0, !PT ;  /* 0x0000009c18187812 */ /* 0x000fc400078ec0ff */
[----:B------:R-:W-:Y:S01]  /*4f30*/  ISETP.NE.AND P3, PT, R49, RZ, PT ;  /* 0x000000ff3100720c */ /* 0x000fe20003f65270 */
[----:B------:R-:W-:Y:S02]  /*4f40*/  IMAD R7, R12, 0x2580, R7 ;  /* 0x000025800c077824 */ /* 0x000fe400078e0207 */
[----:B------:R-:W-:Y:S01]  /*4f50*/  IMAD R39, R40, 0x4, R39 ;  /* 0x0000000428277824 */ /* 0x000fe200078e0227 */
[----:B------:R-:W-:Y:S01]  /*4f60*/  SEL R43, R44, 0x8, P3 ;  /* 0x000000082c2b7807 */ /* 0x000fe20001800000 */
[----:B------:R-:W-:Y:S01]  /*4f70*/  VIADD R35, R24, UR4 ;  /* 0x0000000418237c36 */ /* 0x000fe20008000000 */
[----:B------:R-:W-:Y:S01]  /*4f80*/  ISETP.LT.AND P3, PT, R6, 0x64, !P1 ;  /* 0x000000640600780c */ /* 0x000fe20004f61270 */
[----:B------:R-:W-:Y:S02]  /*4f90*/  IMAD R12, R13, -0x19, R6 ;  /* 0xffffffe70d0c7824 */ /* 0x000fe400078e0206 */
[----:B--2---:R-:W-:Y:S01]  /*4fa0*/  IMAD.WIDE R6, R7, 0x4, R4 ;  /* 0x0000000407067825 */ /* 0x004fe200078e0204 */
[----:B------:R-:W-:Y:S01]  /*4fb0*/  LOP3.LUT R14, R25, 0x18, RZ, 0xfc, !PT ;  /* 0x00000018190e7812 */ /* 0x000fe200078efcff */
[----:B------:R-:W2:Y:S02]  /*4fc0*/  LDS R39, [R39+0xc00] ;  /* 0x000c000027277984 */ /* 0x000ea40000000800 */
[----:B------:R-:W-:-:S02]  /*4fd0*/  IMAD R35, R40, 0x4, R35 ;  /* 0x0000000428237824 */ /* 0x000fc400078e0223 */
[----:B-1----:R1:W-:Y:S01]  /*4fe0*/  @P2 STG.E desc[UR6][R6.64], R19 ;  /* 0x0000001306002986 */ /* 0x0023e2000c101906 */
[----:B------:R-:W-:Y:S01]  /*4ff0*/  ISETP.LT.AND P2, PT, R10, 0x64, !P1 ;  /* 0x000000640a00780c */ /* 0x000fe20004f41270 */
[----:B------:R-:W-:Y:S01]  /*5000*/  IMAD R18, R15, -0x19, R10 ;  /* 0xffffffe70f127824 */ /* 0x000fe200078e020a */
[----:B------:R-:W-:Y:S01]  /*5010*/  LOP3.LUT R10, R25, 0x20, RZ, 0xfc, !PT ;  /* 0x00000020190a7812 */ /* 0x000fe200078efcff */
[----:B---3--:R-:W-:Y:S01]  /*5020*/  IMAD.HI R16, R14, 0x51eb851f, RZ ;  /* 0x51eb851f0e107827 */ /* 0x008fe200078e02ff */
[----:B------:R-:W3:Y:S03]  /*5030*/  LDS R35, [R35+0x1000] ;  /* 0x0010000023237984 */ /* 0x000ee60000000800 */
[----:B------:R-:W-:Y:S01]  /*5040*/  IMAD R18, R15, 0x2580, R18 ;  /* 0x000025800f127824 */ /* 0x000fe200078e0212 */
[----:B0-----:R-:W-:Y:S01]  /*5050*/  SHF.R.U32.HI R17, RZ, 0x1f, R16 ;  /* 0x0000001fff117819 */ /* 0x001fe20000011610 */
[----:B------:R-:W-:-:S02]  /*5060*/  IMAD R12, R13, 0x2580, R12 ;  /* 0x000025800d0c7824 */ /* 0x000fc400078e020c */
[----:B------:R-:W-:Y:S01]  /*5070*/  IMAD.HI R15, R10, 0x51eb851f, RZ ;  /* 0x51eb851f0a0f7827 */ /* 0x000fe200078e02ff */
[----:B------:R-:W-:-:S03]  /*5080*/  LEA.HI.SX32 R17, R16, R17, 0x1d ;  /* 0x0000001110117211 */ /* 0x000fc600078feaff */
[C---:B------:R-:W-:Y:S01]  /*5090*/  IMAD R13, R11.reuse, 0x19, R12 ;  /* 0x000000190b0d7824 */ /* 0x040fe200078e020c */
[----:B------:R-:W-:Y:S01]  /*50a0*/  SHF.R.U32.HI R16, RZ, 0x1f, R15 ;  /* 0x0000001fff107819 */ /* 0x000fe2000001160f */
[----:B-1----:R-:W-:Y:S02]  /*50b0*/  IMAD R7, R11, 0x19, R18 ;  /* 0x000000190b077824 */ /* 0x002fe400078e0212 */
[----:B------:R-:W-:Y:S01]  /*50c0*/  IMAD.WIDE R12, R13, 0x4, R4 ;  /* 0x000000040d0c7825 */ /* 0x000fe200078e0204 */
[----:B------:R-:W-:-:S03]  /*50d0*/  LEA.HI.SX32 R15, R15, R16, 0x1d ;  /* 0x000000100f0f7211 */ /* 0x000fc600078feaff */
[----:B------:R-:W-:Y:S01]  /*50e0*/  IMAD.WIDE R6, R7, 0x4, R4 ;  /* 0x0000000407067825 */ /* 0x000fe200078e0204 */
[----:B----4-:R0:W-:Y:S03]  /*50f0*/  @P3 STG.E desc[UR6][R12.64], R27 ;  /* 0x0000001b0c003986 */ /* 0x0101e6000c101906 */
[C---:B------:R-:W-:Y:S01]  /*5100*/  IMAD R18, R17.reuse, -0x19, R14 ;  /* 0xffffffe711127824 */ /* 0x040fe200078e020e */
[----:B-----5:R1:W-:Y:S01]  /*5110*/  @P2 STG.E desc[UR6][R6.64], R37 ;  /* 0x0000002506002986 */ /* 0x0203e2000c101906 */
[----:B------:R-:W-:Y:S02]  /*5120*/  LOP3.LUT R24, R40, 0x500, RZ, 0xfc, !PT ;  /* 0x0000050028187812 */ /* 0x000fe400078efcff */
[----:B------:R-:W-:Y:S01]  /*5130*/  ISETP.LT.AND P2, PT, R10, 0x64, !P1 ;  /* 0x000000640a00780c */ /* 0x000fe20004f41270 */
[----:B------:R-:W-:Y:S02]  /*5140*/  IMAD R18, R17, 0x2580, R18 ;  /* 0x0000258011127824 */ /* 0x000fe400078e0212 */
[----:B0-----:R-:W-:Y:S01]  /*5150*/  IMAD R12, R15, -0x19, R10 ;  /* 0xffffffe70f0c7824 */ /* 0x001fe200078e020a */
[----:B------:R-:W-:-:S02]  /*5160*/  ISETP.LT.AND P3, PT, R14, 0x64, !P1 ;  /* 0x000000640e00780c */ /* 0x000fc40004f61270 */
[----:B------:R-:W-:Y:S01]  /*5170*/  LOP3.LUT R10, R25, 0x28, RZ, 0xfc, !PT ;  /* 0x00000028190a7812 */ /* 0x000fe200078efcff */
[----:B------:R-:W-:Y:S01]  /*5180*/  IMAD R16, R15, 0x2580, R12 ;  /* 0x000025800f107824 */ /* 0x000fe200078e020c */
[----:B------:R-:W-:Y:S01]  /*5190*/  SHF.R.U32.HI R24, RZ, 0x3, R24 ;  /* 0x00000003ff187819 */ /* 0x000fe20000011618 */
[C---:B------:R-:W-:Y:S02]  /*51a0*/  IMAD R13, R11.reuse, 0x19, R18 ;  /* 0x000000190b0d7824 */ /* 0x040fe400078e0212 */
[----:B-1----:R-:W-:Y:S01]  /*51b0*/  IMAD R7, R11, 0x19, R16 ;  /* 0x000000190b077824 */ /* 0x002fe200078e0210 */
[----:B------:R-:W-:Y:S01]  /*51c0*/  LOP3.LUT R16, R40, 0x600, RZ, 0xfc, !PT ;  /* 0x0000060028107812 */ /* 0x000fe200078efcff */
[----:B------:R-:W-:Y:S01]  /*51d0*/  IMAD.HI R14, R10, 0x51eb851f, RZ ;  /* 0x51eb851f0a0e7827 */ /* 0x000fe200078e02ff */
[----:B------:R-:W-:Y:S02]  /*51e0*/  LOP3.LUT R24, R24, 0xbc, RZ, 0xc0, !PT ;  /* 0x000000bc18187812 */ /* 0x000fe400078ec0ff */
[----:B------:R-:W-:Y:S01]  /*51f0*/  SHF.R.U32.HI R16, RZ, 0x3, R16 ;  /* 0x00000003ff107819 */ /* 0x000fe20000011610 */
[----:B------:R-:W-:Y:S01]  /*5200*/  IMAD.WIDE R12, R13, 0x4, R4 ;  /* 0x000000040d0c7825 */ /* 0x000fe200078e0204 */
[----:B------:R-:W-:-:S02]  /*5210*/  SHF.R.U32.HI R15, RZ, 0x1f, R14 ;  /* 0x0000001fff0f7819 */ /* 0x000fc4000001160e */
[----:B------:R-:W-:Y:S01]  /*5220*/  LOP3.LUT R16, R16, 0xdc, RZ, 0xc0, !PT ;  /* 0x000000dc10107812 */ /* 0x000fe200078ec0ff */
[----:B------:R-:W-:Y:S01]  /*5230*/  VIADD R17, R24, UR4 ;  /* 0x0000000418117c36 */ /* 0x000fe20008000000 */
[----:B--2---:R0:W-:Y:S01]  /*5240*/  @P3 STG.E desc[UR6][R12.64], R39 ;  /* 0x000000270c003986 */ /* 0x0041e2000c101906 */
[----:B------:R-:W-:Y:S01]  /*5250*/  IMAD.WIDE R6, R7, 0x4, R4 ;  /* 0x0000000407067825 */ /* 0x000fe200078e0204 */
[----:B------:R-:W-:-:S03]  /*5260*/  LEA.HI.SX32 R15, R14, R15, 0x1d ;  /* 0x0000000f0e0f7211 */ /* 0x000fc600078feaff */
[----:B------:R-:W-:Y:S01]  /*5270*/  IMAD R17, R40, 0x4, R17 ;  /* 0x0000000428117824 */ /* 0x000fe200078e0211 */
[----:B---3--:R1:W-:Y:S01]  /*5280*/  @P2 STG.E desc[UR6][R6.64], R35 ;  /* 0x0000002306002986 */ /* 0x0083e2000c101906 */
[----:B------:R-:W-:Y:S01]  /*5290*/  IMAD R52, R2, 0xc0, R3 ;  /* 0x000000c002347824 */ /* 0x000fe200078e0203 */
[----:B------:R-:W-:Y:S02]  /*52a0*/  ISETP.LT.AND P2, PT, R10, 0x64, !P1 ;  /* 0x000000640a00780c */ /* 0x000fe40004f41270 */
[C---:B0-----:R-:W-:Y:S01]  /*52b0*/  LOP3.LUT R12, R25.reuse, 0x38, RZ, 0xfc, !PT ;  /* 0x00000038190c7812 */ /* 0x041fe200078efcff */
[----:B------:R-:W-:Y:S01]  /*52c0*/  VIADD R3, R16, UR4 ;  /* 0x0000000410037c36 */ /* 0x000fe20008000000 */
[----:B------:R-:W-:Y:S01]  /*52d0*/  LOP3.LUT R14, R25, 0x48, RZ, 0xfc, !PT ;  /* 0x00000048190e7812 */ /* 0x000fe200078efcff */
[----:B------:R-:W-:Y:S01]  /*52e0*/  IMAD R10, R15, -0x19, R10 ;  /* 0xffffffe70f0a7824 */ /* 0x000fe200078e020a */
[----:B------:R0:W2:Y:S01]  /*52f0*/  LDS R45, [R17+0x1400] ;  /* 0x00140000112d7984 */ /* 0x0000a20000000800 */
[----:B------:R-:W-:-:S04]  /*5300*/  IMAD.HI R16, R12, 0x51eb851f, RZ ;  /* 0x51eb851f0c107827 */ /* 0x000fc800078e02ff */
[----:B-1----:R-:W-:Y:S01]  /*5310*/  IMAD R6, R15, 0x2580, R10 ;  /* 0x000025800f067824 */ /* 0x002fe200078e020a */
[----:B------:R-:W-:Y:S01]  /*5320*/  SHF.R.U32.HI R7, RZ, 0x1f, R16 ;  /* 0x0000001fff077819 */ /* 0x000fe20000011610 */
[----:B------:R-:W-:-:S03]  /*5330*/  IMAD.HI R10, R14, 0x51eb851f, RZ ;  /* 0x51eb851f0e0a7827 */ /* 0x000fc600078e02ff */
[----:B------:R-:W-:Y:S02]  /*5340*/  LEA.HI.SX32 R19, R16, R7, 0x1d ;  /* 0x0000000710137211 */ /* 0x000fe400078feaff */
[----:B------:R-:W-:Y:S02]  /*5350*/  SHF.R.U32.HI R7, RZ, 0x1f, R10 ;  /* 0x0000001fff077819 */ /* 0x000fe4000001160a */
[----:B------:R-:W-:Y:S02]  /*5360*/  ISETP.LT.AND P3, PT, R0, RZ, !P1 ;  /* 0x000000ff0000720c */ /* 0x000fe40004f61270 */
[----:B------:R-:W-:Y:S02]  /*5370*/  LEA.HI.SX32 R27, R10, R7, 0x1d ;  /* 0x000000070a1b7211 */ /* 0x000fe400078feaff */
[C---:B------:R-:W-:Y:S02]  /*5380*/  LOP3.LUT R10, R25.reuse, 0x60, RZ, 0xfc, !PT ;  /* 0x00000060190a7812 */ /* 0x040fe400078efcff */
[----:B------:R-:W-:Y:S01]  /*5390*/  LOP3.LUT R0, R25, 0x30, RZ, 0xfc, !PT ;  /* 0x0000003019007812 */ /* 0x000fe200078efcff */
[----:B------:R-:W-:-:S02]  /*53a0*/  IMAD R24, R40, 0x4, R3 ;  /* 0x0000000428187824 */ /* 0x000fc400078e0203 */
[----:B------:R-:W-:Y:S01]  /*53b0*/  IMAD.HI R26, R10, 0x51eb851f, RZ ;  /* 0x51eb851f0a1a7827 */ /* 0x000fe200078e02ff */
[----:B------:R-:W-:Y:S02]  /*53c0*/  LOP3.LUT R13, R25, 0x40, RZ, 0xfc, !PT ;  /* 0x00000040190d7812 */ /* 0x000fe400078efcff */
[----:B------:R-:W1:Y:S01]  /*53d0*/  LDS R47, [R24+0x1800] ;  /* 0x00180000182f7984 */ /* 0x000e620000000800 */
[----:B------:R-:W-:Y:S01]  /*53e0*/  IMAD.HI R2, R0, 0x51eb851f, RZ ;  /* 0x51eb851f00027827 */ /* 0x000fe200078e02ff */
[----:B------:R-:W-:-:S03]  /*53f0*/  SHF.R.U32.HI R39, RZ, 0x1f, R26 ;  /* 0x0000001fff277819 */ /* 0x000fc6000001161a */
[----:B------:R-:W-:Y:S01]  /*5400*/  IMAD.HI R18, R13, 0x51eb851f, RZ ;  /* 0x51eb851f0d127827 */ /* 0x000fe200078e02ff */
[----:B------:R-:W-:Y:S02]  /*5410*/  SHF.R.U32.HI R3, RZ, 0x1f, R2 ;  /* 0x0000001fff037819 */ /* 0x000fe40000011602 */
[----:B------:R-:W-:Y:S02]  /*5420*/  LEA.HI.SX32 R39, R26, R39, 0x1d ;  /* 0x000000271a277211 */ /* 0x000fe400078feaff */
[----:B------:R-:W-:Y:S02]  /*5430*/  LOP3.LUT R26, R40, 0x700, RZ, 0xfc, !PT ;  /* 0x00000700281a7812 */ /* 0x000fe400078efcff */
[----:B0-----:R-:W-:Y:S01]  /*5440*/  LEA.HI.SX32 R17, R2, R3, 0x1d ;  /* 0x0000000302117211 */ /* 0x001fe200078feaff */
[----:B------:R-:W-:Y:S01]  /*5450*/  IMAD R15, R11, 0x19, R6 ;  /* 0x000000190b0f7824 */ /* 0x000fe200078e0206 */
[----:B------:R-:W-:Y:S02]  /*5460*/  SHF.R.U32.HI R3, RZ, 0x1f, R18 ;  /* 0x0000001fff037819 */ /* 0x000fe40000011612 */
[----:B------:R-:W-:-:S02]  /*5470*/  SHF.R.U32.HI R26, RZ, 0x3, R26 ;  /* 0x00000003ff1a7819 */ /* 0x000fc4000001161a */
[----:B------:R-:W-:Y:S01]  /*5480*/  LEA.HI.SX32 R18, R18, R3, 0x1d ;  /* 0x0000000312127211 */ /* 0x000fe200078feaff */
[----:B------:R-:W-:Y:S01]  /*5490*/  IMAD.WIDE R2, R15, 0x4, R4 ;  /* 0x000000040f027825 */ /* 0x000fe200078e0204 */
[----:B------:R-:W-:Y:S02]  /*54a0*/  LOP3.LUT R42, R26, 0xfc, RZ, 0xc0, !PT ;  /* 0x000000fc1a2a7812 */ /* 0x000fe400078ec0ff */
[C---:B------:R-:W-:Y:S02]  /*54b0*/  LOP3.LUT R6, R25.reuse, 0x50, RZ, 0xfc, !PT ;  /* 0x0000005019067812 */ /* 0x040fe400078efcff */
[----:B--2---:R0:W-:Y:S01]  /*54c0*/  @P2 STG.E desc[UR6][R2.64], R45 ;  /* 0x0000002d02002986 */ /* 0x0041e2000c101906 */
[----:B------:R-:W-:Y:S02]  /*54d0*/  ISETP.LT.AND P2, PT, R0, 0x64, !P1 ;  /* 0x000000640000780c */ /* 0x000fe40004f41270 */
[----:B------:R-:W-:Y:S01]  /*54e0*/  IMAD.HI R16, R6, 0x51eb851f, RZ ;  /* 0x51eb851f06107827 */ /* 0x000fe200078e02ff */
[----:B------:R-:W-:-:S03]  /*54f0*/  LOP3.LUT R15, R25, 0x68, RZ, 0xfc, !PT ;  /* 0x00000068190f7812 */ /* 0x000fc600078efcff */
[----:B------:R-:W-:Y:S02]  /*5500*/  IMAD R0, R17, -0x19, R0 ;  /* 0xffffffe711007824 */ /* 0x000fe400078e0200 */
[----:B0-----:R-:W-:-:S04]  /*5510*/  VIADD R45, R42, UR4 ;  /* 0x000000042a2d7c36 */ /* 0x001fc80008000000 */
[----:B------:R-:W-:Y:S01]  /*5520*/  IMAD R45, R40, 0x4, R45 ;  /* 0x00000004282d7824 */ /* 0x000fe200078e022d */
[----:B------:R-:W-:Y:S01]  /*5530*/  SHF.R.U32.HI R35, RZ, 0x1f, R16 ;  /* 0x0000001fff237819 */ /* 0x000fe20000011610 */
[----:B------:R-:W-:Y:S01]  /*5540*/  IMAD R0, R17, 0x2580, R0 ;  /* 0x0000258011007824 */ /* 0x000fe200078e0200 */
[----:B------:R-:W-:-:S03]  /*5550*/  LOP3.LUT R7, R25, 0x58, RZ, 0xfc, !PT ;  /* 0x0000005819077812 */ /* 0x000fc600078efcff */
[----:B------:R-:W0:Y:S01]  /*5560*/  LDS R45, [R45+0x1c00] ;  /* 0x001c00002d2d7984 */ /* 0x000e220000000800 */
[----:B------:R-:W-:Y:S01]  /*5570*/  LEA.HI.SX32 R35, R16, R35, 0x1d ;  /* 0x0000002310237211 */ /* 0x000fe200078feaff */
[----:B------:R-:W-:-:S04]  /*5580*/  IMAD.HI R16, R15, 0x51eb851f, RZ ;  /* 0x51eb851f0f107827 */ /* 0x000fc800078e02ff */
[----:B------:R-:W-:Y:S01]  /*5590*/  IMAD R3, R11, 0x19, R0 ;  /* 0x000000190b037824 */ /* 0x000fe200078e0200 */
[----:B------:R-:W-:Y:S01]  /*55a0*/  LOP3.LUT R0, R25, 0x70, RZ, 0xfc, !PT ;  /* 0x0000007019007812 */ /* 0x000fe200078efcff */
[----:B------:R-:W-:Y:S01]  /*55b0*/  IMAD.HI R24, R7, 0x51eb851f, RZ ;  /* 0x51eb851f07187827 */ /* 0x000fe200078e02ff */
[----:B------:R-:W-:Y:S02]  /*55c0*/  LOP3.LUT R25, R25, 0x78, RZ, 0xfc, !PT ;  /* 0x0000007819197812 */ /* 0x000fe400078efcff */
[----:B------:R-:W-:Y:S01]  /*55d0*/  SHF.R.U32.HI R17, RZ, 0x1f, R16 ;  /* 0x0000001fff117819 */ /* 0x000fe20000011610 */
[----:B------:R-:W-:Y:S01]  /*55e0*/  IMAD.WIDE R2, R3, 0x4, R4 ;  /* 0x0000000403027825 */ /* 0x000fe200078e0204 */
[----:B------:R-:W-:-:S03]  /*55f0*/  SHF.R.U32.HI R37, RZ, 0x1f, R24 ;  /* 0x0000001fff257819 */ /* 0x000fc60000011618 */
[----:B------:R-:W-:Y:S01]  /*5600*/  IMAD.HI R36, R25, 0x51eb851f, RZ ;  /* 0x51eb851f19247827 */ /* 0x000fe200078e02ff */
[----:B------:R-:W-:Y:S01]  /*5610*/  LEA.HI.SX32 R16, R16, R17, 0x1d ;  /* 0x0000001110107211 */ /* 0x000fe200078feaff */
[----:B-1----:R1:W-:Y:S01]  /*5620*/  @P2 STG.E desc[UR6][R2.64], R47 ;  /* 0x0000002f02002986 */ /* 0x0023e2000c101906 */
[----:B------:R-:W-:Y:S01]  /*5630*/  ISETP.LT.AND P2, PT, R12, 0x64, !P1 ;  /* 0x000000640c00780c */ /* 0x000fe20004f41270 */
[----:B------:R-:W-:Y:S01]  /*5640*/  IMAD.HI R17, R0, 0x51eb851f, RZ ;  /* 0x51eb851f00117827 */ /* 0x000fe200078e02ff */
[----:B------:R-:W-:Y:S02]  /*5650*/  LEA.HI.SX32 R24, R24, R37, 0x1d ;  /* 0x0000002518187211 */ /* 0x000fe400078feaff */
[----:B------:R-:W-:Y:S01]  /*5660*/  SHF.R.U32.HI R37, RZ, 0x1f, R36 ;  /* 0x0000001fff257819 */ /* 0x000fe20000011624 */
[----:B------:R-:W-:Y:S01]  /*5670*/  IMAD R12, R19, -0x19, R12 ;  /* 0xffffffe7130c7824 */ /* 0x000fe200078e020c */
[----:B------:R-:W-:Y:S02]  /*5680*/  SHF.R.U32.HI R26, RZ, 0x1f, R17 ;  /* 0x0000001fff1a7819 */ /* 0x000fe40000011611 */
[----:B-1----:R-:W-:-:S02]  /*5690*/  LOP3.LUT R2, R40, 0x800, RZ, 0xfc, !PT ;  /* 0x0000080028027812 */ /* 0x002fc400078efcff */
[----:B------:R-:W-:Y:S01]  /*56a0*/  LOP3.LUT R3, R40, 0x900, RZ, 0xfc, !PT ;  /* 0x0000090028037812 */ /* 0x000fe200078efcff */
[----:B------:R-:W-:Y:S01]  /*56b0*/  IMAD R12, R19, 0x2580, R12 ;  /* 0x00002580130c7824 */ /* 0x000fe200078e020c */
[----:B------:R-:W-:Y:S02]  /*56c0*/  SHF.R.U32.HI R2, RZ, 0x3, R2 ;  /* 0x00000003ff027819 */ /* 0x000fe40000011602 */
[----:B------:R-:W-:Y:S02]  /*56d0*/  LEA.HI.SX32 R36, R36, R37, 0x1d ;  /* 0x0000002524247211 */ /* 0x000fe400078feaff */
[C---:B------:R-:W-:Y:S02]  /*56e0*/  LOP3.LUT R19, R40.reuse, 0xa00, RZ, 0xfc, !PT ;  /* 0x00000a0028137812 */ /* 0x040fe400078efcff */
[----:B------:R-:W-:Y:S02]  /*56f0*/  LOP3.LUT R37, R40, 0xb00, RZ, 0xfc, !PT ;  /* 0x00000b0028257812 */ /* 0x000fe400078efcff */
[----:B------:R-:W-:-:S02]  /*5700*/  SHF.R.U32.HI R3, RZ, 0x3, R3 ;  /* 0x00000003ff037819 */ /* 0x000fc40000011603 */
[----:B------:R-:W-:Y:S02]  /*5710*/  LOP3.LUT R42, R40, 0xc00, RZ, 0xfc, !PT ;  /* 0x00000c00282a7812 */ /* 0x000fe400078efcff */
[----:B------:R-:W-:Y:S02]  /*5720*/  LOP3.LUT R2, R2, 0x11c, RZ, 0xc0, !PT ;  /* 0x0000011c02027812 */ /* 0x000fe400078ec0ff */
[----:B------:R-:W-:Y:S02]  /*5730*/  LEA.HI.SX32 R17, R17, R26, 0x1d ;  /* 0x0000001a11117211 */ /* 0x000fe400078feaff */
[----:B------:R-:W-:Y:S02]  /*5740*/  ISETP.NE.AND P0, PT, R48, RZ, PT ;  /* 0x000000ff3000720c */ /* 0x000fe40003f05270 */
[----:B------:R-:W-:Y:S02]  /*5750*/  LOP3.LUT R47, R40, 0xe00, RZ, 0xfc, !PT ;  /* 0x00000e00282f7812 */ /* 0x000fe400078efcff */
[----:B------:R-:W-:-:S02]  /*5760*/  SHF.R.U32.HI R26, RZ, 0x3, R19 ;  /* 0x00000003ff1a7819 */ /* 0x000fc40000011613 */
[C---:B------:R-:W-:Y:S02]  /*5770*/  LOP3.LUT R46, R40.reuse, 0xd00, RZ, 0xfc, !PT ;  /* 0x00000d00282e7812 */ /* 0x040fe400078efcff */
[----:B------:R-:W-:Y:S02]  /*5780*/  LOP3.LUT R48, R40, 0xf00, RZ, 0xfc, !PT ;  /* 0x00000f0028307812 */ /* 0x000fe400078efcff */
[----:B------:R-:W-:Y:S02]  /*5790*/  SHF.R.U32.HI R37, RZ, 0x3, R37 ;  /* 0x00000003ff257819 */ /* 0x000fe40000011625 */
[----:B------:R-:W-:Y:S01]  /*57a0*/  LOP3.LUT R19, R3, 0x13c, RZ, 0xc0, !PT ;  /* 0x0000013c03137812 */ /* 0x000fe200078ec0ff */
[----:B------:R-:W-:Y:S01]  /*57b0*/  VIADD R3, R2, UR4 ;  /* 0x0000000402037c36 */ /* 0x000fe20008000000 */
[----:B------:R-:W-:Y:S02]  /*57c0*/  SHF.R.U32.HI R44, RZ, 0x3, R42 ;  /* 0x00000003ff2c7819 */ /* 0x000fe4000001162a */
[----:B------:R-:W-:-:S02]  /*57d0*/  SHF.R.U32.HI R47, RZ, 0x3, R47 ;  /* 0x00000003ff2f7819 */ /* 0x000fc4000001162f */
[----:B------:R-:W-:Y:S02]  /*57e0*/  LOP3.LUT R26, R26, 0x15c, RZ, 0xc0, !PT ;  /* 0x0000015c1a1a7812 */ /* 0x000fe400078ec0ff */
[----:B------:R-:W-:Y:S02]  /*57f0*/  SHF.R.U32.HI R46, RZ, 0x3, R46 ;  /* 0x00000003ff2e7819 */ /* 0x000fe4000001162e */
[----:B------:R-:W-:Y:S02]  /*5800*/  SHF.R.U32.HI R49, RZ, 0x3, R48 ;  /* 0x00000003ff317819 */ /* 0x000fe40000011630 */
[----:B------:R-:W-:Y:S01]  /*5810*/  LOP3.LUT R42, R37, 0x17c, RZ, 0xc0, !PT ;  /* 0x0000017c252a7812 */ /* 0x000fe200078ec0ff */
[----:B------:R-:W-:Y:S01]  /*5820*/  VIADD R37, R19, UR4 ;  /* 0x0000000413257c36 */ /* 0x000fe20008000000 */
[----:B------:R-:W-:Y:S01]  /*5830*/  LOP3.LUT R44, R44, 0x19c, RZ, 0xc0, !PT ;  /* 0x0000019c2c2c7812 */ /* 0x000fe200078ec0ff */
[----:B------:R-:W-:Y:S01]  /*5840*/  IMAD R19, R40, 0x4, R3 ;  /* 0x0000000428137824 */ /* 0x000fe200078e0203 */
[----:B------:R-:W-:Y:S01]  /*5850*/  LOP3.LUT R48, R47, 0x1dc, RZ, 0xc0, !PT ;  /* 0x000001dc2f307812 */ /* 0x000fe200078ec0ff */
[----:B------:R-:W-:Y:S01]  /*5860*/  IMAD R3, R11, 0x19, R12 ;  /* 0x000000190b037824 */ /* 0x000fe200078e020c */
[----:B------:R-:W-:Y:S01]  /*5870*/  LOP3.LUT R46, R46, 0x1bc, RZ, 0xc0, !PT ;  /* 0x000001bc2e2e7812 */ /* 0x000fe200078ec0ff */
[----:B------:R-:W-:Y:S01]  /*5880*/  VIADD R47, R26, UR4 ;  /* 0x000000041a2f7c36 */ /* 0x000fe20008000000 */
[----:B------:R-:W-:Y:S01]  /*5890*/  LOP3.LUT R50, R49, 0x1fc, RZ, 0xc0, !PT ;  /* 0x000001fc31327812 */ /* 0x000fe200078ec0ff */
[----:B------:R-:W-:-:S02]  /*58a0*/  VIADD R49, R42, UR4 ;  /* 0x000000042a317c36 */ /* 0x000fc40008000000 */
[----:B------:R-:W-:Y:S02]  /*58b0*/  VIADD R51, R44, UR4 ;  /* 0x000000042c337c36 */ /* 0x000fe40008000000 */
[----:B------:R-:W-:Y:S01]  /*58c0*/  IMAD.WIDE R2, R3, 0x4, R4 ;  /* 0x0000000403027825 */ /* 0x000fe200078e0204 */
[----:B------:R-:W-:-:S03]  /*58d0*/  ISETP.NE.AND P5, PT, R55, RZ, PT ;  /* 0x000000ff3700720c */ /* 0x000fc60003fa5270 */
[C---:B------:R-:W-:Y:S02]  /*58e0*/  IMAD R12, R40.reuse, 0x4, R37 ;  /* 0x00000004280c7824 */ /* 0x040fe400078e0225 */
[----:B------:R-:W-:Y:S02]  /*58f0*/  IMAD R47, R40, 0x4, R47 ;  /* 0x00000004282f7824 */ /* 0x000fe400078e022f */
[----:B------:R-:W-:Y:S02]  /*5900*/  VIADD R53, R46, UR4 ;  /* 0x000000042e357c36 */ /* 0x000fe40008000000 */
[C---:B------:R-:W-:Y:S02]  /*5910*/  IMAD R49, R40.reuse, 0x4, R49 ;  /* 0x0000000428317824 */ /* 0x040fe400078e0231 */
[----:B------:R-:W-:Y:S01]  /*5920*/  IMAD R51, R40, 0x4, R51 ;  /* 0x0000000428337824 */ /* 0x000fe200078e0233 */
[----:B0-----:R0:W-:Y:S01]  /*5930*/  @P2 STG.E desc[UR6][R2.64], R45 ;  /* 0x0000002d02002986 */ /* 0x0011e2000c101906 */
[----:B------:R-:W-:-:S02]  /*5940*/  VIADD R55, R48, UR4 ;  /* 0x0000000430377c36 */ /* 0x000fc40008000000 */
[----:B------:R-:W-:Y:S01]  /*5950*/  VIADD R57, R50, UR4 ;  /* 0x0000000432397c36 */ /* 0x000fe20008000000 */
[----:B------:R-:W1:Y:S01]  /*5960*/  LDS R37, [R19+0x2000] ;  /* 0x0020000013257984 */ /* 0x000e620000000800 */
[----:B------:R-:W-:-:S03]  /*5970*/  IMAD R53, R40, 0x4, R53 ;  /* 0x0000000428357824 */ /* 0x000fc600078e0235 */
[----:B------:R-:W2:Y:S01]  /*5980*/  LDS R45, [R12+0x2400] ;  /* 0x002400000c2d7984 */ /* 0x000ea20000000800 */
[----:B------:R-:W-:-:S03]  /*5990*/  IMAD R55, R40, 0x4, R55 ;  /* 0x0000000428377824 */ /* 0x000fc600078e0237 */
[----:B------:R-:W3:Y:S01]  /*59a0*/  LDS R47, [R47+0x2800] ;  /* 0x002800002f2f7984 */ /* 0x000ee20000000800 */
[----:B------:R-:W-:-:S03]  /*59b0*/  IMAD R57, R40, 0x4, R57 ;  /* 0x0000000428397824 */ /* 0x000fc600078e0239 */
[----:B------:R-:W4:Y:S04]  /*59c0*/  LDS R49, [R49+0x2c00] ;  /* 0x002c000031317984 */ /* 0x000f280000000800 */
[----:B------:R-:W5:Y:S01]  /*59d0*/  LDS R51, [R51+0x3000] ;  /* 0x0030000033337984 */ /* 0x000f620000000800 */
[----:B------:R-:W-:Y:S02]  /*59e0*/  ISETP.NE.AND P4, PT, R54, RZ, PT ;  /* 0x000000ff3600720c */ /* 0x000fe40003f85270 */
[----:B------:R-:W-:Y:S01]  /*59f0*/  ISETP.NE.AND P6, PT, R56, RZ, PT ;  /* 0x000000ff3800720c */ /* 0x000fe20003fc5270 */
[----:B------:R-:W1:Y:S01]  /*5a00*/  LDS R53, [R53+0x3400] ;  /* 0x0034000035357984 */ /* 0x000e620000000800 */
[----:B------:R-:W-:Y:S01]  /*5a10*/  ISETP.LT.AND P2, PT, R13, 0x64, !P1 ;  /* 0x000000640d00780c */ /* 0x000fe20004f41270 */
[----:B------:R-:W-:Y:S01]  /*5a20*/  IMAD R15, R16, -0x19, R15 ;  /* 0xffffffe7100f7824 */ /* 0x000fe200078e020f */
[----:B------:R-:W-:Y:S01]  /*5a30*/  SEL R32, R32, 0x8, P5 ;  /* 0x0000000820207807 */ /* 0x000fe20002800000 */
[----:B------:R-:W1:Y:S01]  /*5a40*/  LDS R55, [R55+0x3800] ;  /* 0x0038000037377984 */ /* 0x000e620000000800 */
[----:B------:R-:W-:Y:S01]  /*5a50*/  IMAD R0, R17, -0x19, R0 ;  /* 0xffffffe711007824 */ /* 0x000fe200078e0200 */
[----:B------:R-:W-:-:S02]  /*5a60*/  ULDC.64 UR4, c[0x0][0x220] ;  /* 0x0000880000047ab9 */ /* 0x000fc40000000a00 */
[----:B------:R-:W1:Y:S01]  /*5a70*/  LDS R57, [R57+0x3c00] ;  /* 0x003c000039397984 */ /* 0x000e620000000800 */
[----:B------:R-:W-:Y:S01]  /*5a80*/  SEL R34, R34, 0x8, P4 ;  /* 0x0000000822227807 */ /* 0x000fe20002000000 */
[----:B------:R-:W-:Y:S01]  /*5a90*/  IMAD R13, R18, -0x19, R13 ;  /* 0xffffffe7120d7824 */ /* 0x000fe200078e020d */
[----:B------:R-:W-:Y:S01]  /*5aa0*/  ISETP.LT.AND P4, PT, R14, 0x64, !P1 ;  /* 0x000000640e00780c */ /* 0x000fe20004f81270 */
[----:B------:R-:W-:Y:S01]  /*5ab0*/  IMAD R14, R27, -0x19, R14 ;  /* 0xffffffe71b0e7824 */ /* 0x000fe200078e020e */
[----:B------:R-:W-:Y:S02]  /*5ac0*/  SEL R33, R33, 0x8, P6 ;  /* 0x0000000821217807 */ /* 0x000fe40003000000 */
[----:B------:R-:W-:Y:S01]  /*5ad0*/  ISETP.LT.AND P6, PT, R6, 0x64, !P1 ;  /* 0x000000640600780c */ /* 0x000fe20004fc1270 */
[----:B------:R-:W-:Y:S01]  /*5ae0*/  IMAD R6, R35, -0x19, R6 ;  /* 0xffffffe723067824 */ /* 0x000fe200078e0206 */
[----:B------:R-:W-:Y:S01]  /*5af0*/  ISETP.LT.AND P5, PT, R7, 0x64, !P1 ;  /* 0x000000640700780c */ /* 0x000fe20004fa1270 */
[----:B------:R-:W-:Y:S01]  /*5b00*/  IMAD R7, R24, -0x19, R7 ;  /* 0xffffffe718077824 */ /* 0x000fe200078e0207 */
[----:B------:R-:W-:Y:S01]  /*5b10*/  ISETP.LT.AND P1, PT, R10, 0x64, !P1 ;  /* 0x000000640a00780c */ /* 0x000fe20004f21270 */
[----:B------:R-:W-:-:S02]  /*5b20*/  IMAD R18, R18, 0x2580, R13 ;  /* 0x0000258012127824 */ /* 0x000fc400078e020d */
[----:B------:R-:W-:Y:S02]  /*5b30*/  IMAD R10, R39, -0x19, R10 ;  /* 0xffffffe7270a7824 */ /* 0x000fe400078e020a */
[----:B------:R-:W-:Y:S02]  /*5b40*/  IMAD R14, R27, 0x2580, R14 ;  /* 0x000025801b0e7824 */ /* 0x000fe400078e020e */
[----:B------:R-:W-:Y:S02]  /*5b50*/  IMAD R6, R35, 0x2580, R6 ;  /* 0x0000258023067824 */ /* 0x000fe400078e0206 */
[----:B------:R-:W-:Y:S02]  /*5b60*/  IMAD R25, R36, -0x19, R25 ;  /* 0xffffffe724197824 */ /* 0x000fe400078e0219 */
[----:B------:R-:W-:Y:S02]  /*5b70*/  IMAD R24, R24, 0x2580, R7 ;  /* 0x0000258018187824 */ /* 0x000fe400078e0207 */
[----:B------:R-:W-:-:S02]  /*5b80*/  IMAD R10, R39, 0x2580, R10 ;  /* 0x00002580270a7824 */ /* 0x000fc400078e020a */
[C---:B0-----:R-:W-:Y:S02]  /*5b90*/  IMAD R3, R11.reuse, 0x19, R18 ;  /* 0x000000190b037824 */ /* 0x041fe400078e0212 */
[----:B------:R-:W-:Y:S02]  /*5ba0*/  IMAD R7, R11, 0x19, R14 ;  /* 0x000000190b077824 */ /* 0x000fe400078e020e */
[----:B------:R-:W-:Y:S02]  /*5bb0*/  IMAD R16, R16, 0x2580, R15 ;  /* 0x0000258010107824 */ /* 0x000fe400078e020f */
[----:B------:R-:W-:Y:S02]  /*5bc0*/  IMAD R0, R17, 0x2580, R0 ;  /* 0x0000258011007824 */ /* 0x000fe400078e0200 */
[----:B------:R-:W-:Y:S02]  /*5bd0*/  IMAD R36, R36, 0x2580, R25 ;  /* 0x0000258024247824 */ /* 0x000fe400078e0219 */
[----:B------:R-:W-:-:S02]  /*5be0*/  IMAD R13, R11, 0x19, R6 ;  /* 0x000000190b0d7824 */ /* 0x000fc400078e0206 */
[C---:B------:R-:W-:Y:S01]  /*5bf0*/  IMAD R15, R11.reuse, 0x19, R24 ;  /* 0x000000190b0f7824 */ /* 0x040fe200078e0218 */
[----:B------:R-:W-:Y:S01]  /*5c00*/  PRMT R25, R8, 0x3340, R9 ;  /* 0x0000334008197816 */ /* 0x000fe20000000009 */
[----:B------:R-:W-:Y:S02]  /*5c10*/  IMAD R17, R11, 0x19, R10 ;  /* 0x000000190b117824 */ /* 0x000fe400078e020a */
[----:B------:R-:W-:-:S04]  /*5c20*/  IMAD.WIDE R2, R3, 0x4, R4 ;  /* 0x0000000403027825 */ /* 0x000fc800078e0204 */
[----:B------:R-:W-:Y:S01]  /*5c30*/  IMAD.WIDE R6, R7, 0x4, R4 ;  /* 0x0000000407067825 */ /* 0x000fe200078e0204 */
[----:B-1----:R0:W-:Y:S03]  /*5c40*/  @P2 STG.E desc[UR6][R2.64], R37 ;  /* 0x0000002502002986 */ /* 0x0021e6000c101906 */
[C---:B------:R-:W-:Y:S02]  /*5c50*/  IMAD R19, R11.reuse, 0x19, R16 ;  /* 0x000000190b137824 */ /* 0x040fe400078e0210 */
[C---:B------:R-:W-:Y:S02]  /*5c60*/  IMAD R27, R11.reuse, 0x19, R0 ;  /* 0x000000190b1b7824 */ /* 0x040fe400078e0200 */
[----:B------:R-:W-:Y:S02]  /*5c70*/  IMAD R35, R11, 0x19, R36 ;  /* 0x000000190b237824 */ /* 0x000fe400078e0224 */
[--C-:B------:R-:W-:Y:S01]  /*5c80*/  IMAD.WIDE R8, R13, 0x4, R4.reuse ;  /* 0x000000040d087825 */ /* 0x100fe200078e0204 */
[----:B--2---:R0:W-:Y:S03]  /*5c90*/  @P4 STG.E desc[UR6][R6.64], R45 ;  /* 0x0000002d06004986 */ /* 0x0041e6000c101906 */
[--C-:B------:R-:W-:Y:S01]  /*5ca0*/  IMAD.WIDE R10, R15, 0x4, R4.reuse ;  /* 0x000000040f0a7825 */ /* 0x100fe200078e0204 */
[----:B---3--:R0:W-:Y:S03]  /*5cb0*/  @P6 STG.E desc[UR6][R8.64], R47 ;  /* 0x0000002f08006986 */ /* 0x0081e6000c101906 */
[--C-:B------:R-:W-:Y:S01]  /*5cc0*/  IMAD.WIDE R12, R17, 0x4, R4.reuse ;  /* 0x00000004110c7825 */ /* 0x100fe200078e0204 */
[----:B----4-:R0:W-:Y:S03]  /*5cd0*/  @P5 STG.E desc[UR6][R10.64], R49 ;  /* 0x000000310a005986 */ /* 0x0101e6000c101906 */
[----:B------:R-:W-:Y:S01]  /*5ce0*/  IMAD.WIDE R14, R19, 0x4, R4 ;  /* 0x00000004130e7825 */ /* 0x000fe200078e0204 */
[----:B-----5:R0:W-:Y:S01]  /*5cf0*/  @P1 STG.E desc[UR6][R12.64], R51 ;  /* 0x000000330c001986 */ /* 0x0201e2000c101906 */
[----:B------:R-:W-:-:S02]  /*5d00*/  IADD3 R18, P1, R52, UR4, RZ ;  /* 0x0000000434127c10 */ /* 0x000fc4000ff3e0ff */
[----:B------:R-:W-:Y:S01]  /*5d10*/  IMAD.WIDE R16, R27, 0x4, R4 ;  /* 0x000000041b107825 */ /* 0x000fe200078e0204 */
[----:B------:R-:W-:-:S03]  /*5d20*/  PRMT R23, R22, 0x3340, R23 ;  /* 0x0000334016177816 */ /* 0x000fc60000000017 */
[----:B------:R-:W-:Y:S01]  /*5d30*/  IMAD.WIDE R4, R35, 0x4, R4 ;  /* 0x0000000423047825 */ /* 0x000fe200078e0204 */
[----:B------:R-:W-:Y:S01]  /*5d40*/  PRMT R28, R28, 0x3340, R29 ;  /* 0x000033401c1c7816 */ /* 0x000fe2000000001d */
[----:B------:R0:W-:Y:S01]  /*5d50*/  @P3 STG.E desc[UR6][R14.64], R53 ;  /* 0x000000350e003986 */ /* 0x0001e2000c101906 */
[----:B------:R-:W-:Y:S02]  /*5d60*/  PRMT R20, R20, 0x3340, R21 ;  /* 0x0000334014147816 */ /* 0x000fe40000000015 */
[----:B------:R-:W-:Y:S01]  /*5d70*/  PRMT R31, R30, 0x3340, R31 ;  /* 0x000033401e1f7816 */ /* 0x000fe2000000001f */
[----:B------:R0:W-:Y:S01]  /*5d80*/  @P3 STG.E desc[UR6][R16.64], R55 ;  /* 0x0000003710003986 */ /* 0x0001e2000c101906 */
[----:B------:R-:W-:Y:S02]  /*5d90*/  PRMT R38, R41, 0x3340, R38 ;  /* 0x0000334029267816 */ /* 0x000fe40000000026 */
[----:B------:R-:W-:Y:S01]  /*5da0*/  PRMT R43, R43, 0x3340, R34 ;  /* 0x000033402b2b7816 */ /* 0x000fe20000000022 */
[----:B------:R0:W-:Y:S01]  /*5db0*/  @P3 STG.E desc[UR6][R4.64], R57 ;  /* 0x0000003904003986 */ /* 0x0001e2000c101906 */
[----:B------:R-:W-:-:S02]  /*5dc0*/  PRMT R32, R32, 0x3340, R33 ;  /* 0x0000334020207816 */ /* 0x000fc40000000021 */
[----:B------:R-:W-:Y:S02]  /*5dd0*/  LEA.HI.X.SX32 R19, R52, UR5, 0x1, P1 ;  /* 0x0000000534137c11 */ /* 0x000fe400088f0eff */
[----:B------:R-:W-:Y:S02]  /*5de0*/  PRMT R21, R23, 0x5410, R28 ;  /* 0x0000541017157816 */ /* 0x000fe4000000001c */
[----:B------:R-:W-:Y:S02]  /*5df0*/  PRMT R20, R25, 0x5410, R20 ;  /* 0x0000541019147816 */ /* 0x000fe40000000014 */
[----:B------:R-:W-:Y:S02]  /*5e00*/  PRMT R22, R31, 0x5410, R38 ;  /* 0x000054101f167816 */ /* 0x000fe40000000026 */
[----:B------:R-:W-:Y:S01]  /*5e10*/  PRMT R23, R43, 0x5410, R32 ;  /* 0x000054102b177816 */ /* 0x000fe20000000020 */
[----:B0-----:R-:W-:Y:S06]  /*5e20*/  @!P0 EXIT ;  /* 0x000000000000894d */ /* 0x001fec0003800000 */
[----:B------:R-:W-:Y:S01]  /*5e30*/  STG.E.128 desc[UR6][R18.64], R20 ;  /* 0x0000001412007986 */ /* 0x000fe2000c101d06 */
[----:B------:R-:W-:Y:S05]  /*5e40*/  EXIT ;  /* 0x000000000000794d */ /* 0x000fea0003800000 */
.L_x_0:
[----:B------:R-:W-:-:S00]  /*5e50*/  BRA `(.L_x_0) ;  /* 0xfffffffc00fc7947 */ /* 0x000fc0000383ffff */
[----:B------:R-:W-:-:S00]  /*5e60*/  NOP ;  /* 0x0000000000007918 */ /* 0x000fc00000000000 */
        /* <DEDUP_REMOVED lines=9> */
.L_x_1:


//--------------------- .nv.shared.triton_poi_fused_max_pool2d_with_indices_15 --------------------------
	.section	.nv.shared.triton_poi_fused_max_pool2d_with_indices_15,"aw",@nobits
	.sectionflags	@""
	.align	16
	.zero		1024


//--------------------- .nv.constant0.triton_poi_fused_max_pool2d_with_indices_15 --------------------------
	.section	.nv.constant0.triton_poi_fused_max_pool2d_with_indices_15,"a",@progbits
	.sectionflags	@""
	.align	4
.nv.constant0.triton_poi_fused_max_pool2d_with_indices_15:
	.zero		560
